// auto-generated by cutlass_sweep.fmha — config: {"arch": "sm_90", "dtype": "e4m3", "head_dim": 256, "mask": "residual", "schedule": "cooperative", "tile_kv": 64, "tile_q": 128}
#include "cutlass/cutlass.h"
#include "cute/tensor.hpp"
#include "cutlass/device_kernel.h"
#include "cutlass/kernel_hardware_info.h"
#include "88_hopper_fmha/collective/fmha_fusion.hpp"
#include "88_hopper_fmha/kernel/fmha_kernel_builder.hpp"

using namespace cute;
using Element = cutlass::float_e4m3_t;
using TileShape = Shape<_128, _64, _256>;
using StrideQ = cute::tuple<int, _1, cute::tuple<int, int>>;
using StrideK = cute::tuple<int, _1, cute::tuple<int, int>>;
using StrideV = cute::tuple<cute::_1, int, cute::tuple<int, int>>;

using Kernel = typename cutlass::fmha::kernel::FmhaBuilder<
    Element, float, float,
    TileShape, StrideQ, StrideK, StrideV,
    cutlass::fmha::collective::ResidualFusion,
    cutlass::gemm::KernelTmaWarpSpecializedCooperative
  >::Kernel;

auto* _anchor = &cutlass::device_kernel<Kernel>;


// ===== COMPILED SASS (sm_90a) =====

	.target	sm_90a

	.elftype	@"ET_EXEC"


//--------------------- .note.nv.tkinfo           --------------------------
	.section	.note.nv.tkinfo,"",@"SHT_NOTE"
	.sectionflags	@"SHF_NOTE_NV_TKINFO"
	.tkinfo
        /*0018*/ 	.word	0x00000002
        /*0030*/ 	.string	""
        /*0030*/ 	.string	"ptxas"
        /*0030*/ 	.string	"Cuda compilation tools, release 13.0, V13.0.88"
        /*0030*/ 	.string	"Build cuda_13.0.r13.0/compiler.36424714_0"
        /*0030*/ 	.string	"-arch sm_90a -m 64 "



//--------------------- .note.nv.cuinfo           --------------------------
	.section	.note.nv.cuinfo,"",@"SHT_NOTE"
	.sectionflags	@"SHF_NOTE_NV_CUINFO"
        /*0018*/ 	.short	0x0002
        /*001a*/ 	.short	0x005a
        /*001c*/ 	.short	0x0082
	.zero		2


//--------------------- .nv.info                  --------------------------
	.section	.nv.info,"",@"SHT_CUDA_INFO"
	.align	4


	//----- nvinfo : EIATTR_REGCOUNT
	.align		4
        /*0000*/ 	.byte	0x04, 0x2f
        /*0002*/ 	.short	(.L_16 - .L_15)
	.align		4
.L_15:
        /*0004*/ 	.word	index@(_ZN7cutlass13device_kernelINS_4fmha6kernel28FmhaKernelTmaWarpSpecializedINS1_10collective30FmhaMainloopTmaWarpSpecializedINS_12float_e4m3_tEffN4cute5tupleIJNS7_1CILi128EEENS9_ILi64EEENS9_ILi256EEEEEENS8_IJiNS9_ILi1EEENS8_IJiiEEEEEESG_NS8_IJSE_iSF_EEENS4_14ResidualFusionEJEEENS4_15FmhaFwdEpilogueIS6_fNS8_IJSB_SC_SB_EEEEENS2_23IndividualTileSchedulerEJEEEEEvNT_6ParamsE)
        /*0008*/ 	.word	0x000000a8


	//----- nvinfo : EIATTR_FRAME_SIZE
	.align		4
.L_16:
        /*000c*/ 	.byte	0x04, 0x11
        /*000e*/ 	.short	(.L_18 - .L_17)
	.align		4
.L_17:
        /*0010*/ 	.word	index@($__internal_0_$__cuda_sm20_rcp_rn_f32_slowpath)
        /*0014*/ 	.word	0x00000000


	//----- nvinfo : EIATTR_FRAME_SIZE
	.align		4
.L_18:
        /*0018*/ 	.byte	0x04, 0x11
        /*001a*/ 	.short	(.L_20 - .L_19)
	.align		4
.L_19:
        /*001c*/ 	.word	index@(_ZN7cutlass13device_kernelINS_4fmha6kernel28FmhaKernelTmaWarpSpecializedINS1_10collective30FmhaMainloopTmaWarpSpecializedINS_12float_e4m3_tEffN4cute5tupleIJNS7_1CILi128EEENS9_ILi64EEENS9_ILi256EEEEEENS8_IJiNS9_ILi1EEENS8_IJiiEEEEEESG_NS8_IJSE_iSF_EEENS4_14ResidualFusionEJEEENS4_15FmhaFwdEpilogueIS6_fNS8_IJSB_SC_SB_EEEEENS2_23IndividualTileSchedulerEJEEEEEvNT_6ParamsE)
        /*0020*/ 	.word	0x00000000


	//----- nvinfo : EIATTR_MIN_STACK_SIZE
	.align		4
.L_20:
        /*0024*/ 	.byte	0x04, 0x12
        /*0026*/ 	.short	(.L_22 - .L_21)
	.align		4
.L_21:
        /*0028*/ 	.word	index@(_ZN7cutlass13device_kernelINS_4fmha6kernel28FmhaKernelTmaWarpSpecializedINS1_10collective30FmhaMainloopTmaWarpSpecializedINS_12float_e4m3_tEffN4cute5tupleIJNS7_1CILi128EEENS9_ILi64EEENS9_ILi256EEEEEENS8_IJiNS9_ILi1EEENS8_IJiiEEEEEESG_NS8_IJSE_iSF_EEENS4_14ResidualFusionEJEEENS4_15FmhaFwdEpilogueIS6_fNS8_IJSB_SC_SB_EEEEENS2_23IndividualTileSchedulerEJEEEEEvNT_6ParamsE)
        /*002c*/ 	.word	0x00000000
.L_22:


//--------------------- .nv.compat                --------------------------
	.section	.nv.compat,"",@"SHT_CUDA_COMPAT_INFO"
	.align	4
        /*0000*/ 	.byte	0x02, 0x09, 0x01, 0x00, 0x02, 0x02, 0x04, 0x00, 0x02, 0x05, 0x05, 0x00, 0x03, 0x07, 0x01, 0x01
        /*0010*/ 	.byte	0x02, 0x03, 0x01, 0x00, 0x02, 0x06, 0x01, 0x00, 0x04, 0x0b, 0x08, 0x00, 0x00, 0x00, 0x00, 0x00
        /*0020*/ 	.byte	0x00, 0x00, 0x00, 0x00


//--------------------- .nv.info._ZN7cutlass13device_kernelINS_4fmha6kernel28FmhaKernelTmaWarpSpecializedINS1_10collective30FmhaMainloopTmaWarpSpecializedINS_12float_e4m3_tEffN4cute5tupleIJNS7_1CILi128EEENS9_ILi64EEENS9_ILi256EEEEEENS8_IJiNS9_ILi1EEENS8_IJiiEEEEEESG_NS8_IJSE_iSF_EEENS4_14ResidualFusionEJEEENS4_15FmhaFwdEpilogueIS6_fNS8_IJSB_SC_SB_EEEEENS2_23IndividualTileSchedulerEJEEEEEvNT_6ParamsE --------------------------
	.section	.nv.info._ZN7cutlass13device_kernelINS_4fmha6kernel28FmhaKernelTmaWarpSpecializedINS1_10collective30FmhaMainloopTmaWarpSpecializedINS_12float_e4m3_tEffN4cute5tupleIJNS7_1CILi128EEENS9_ILi64EEENS9_ILi256EEEEEENS8_IJiNS9_ILi1EEENS8_IJiiEEEEEESG_NS8_IJSE_iSF_EEENS4_14ResidualFusionEJEEENS4_15FmhaFwdEpilogueIS6_fNS8_IJSB_SC_SB_EEEEENS2_23IndividualTileSchedulerEJEEEEEvNT_6ParamsE,"",@"SHT_CUDA_INFO"
	.sectionflags	@""
	.align	4


	//----- nvinfo : EIATTR_CUDA_API_VERSION
	.align		4
        /*0000*/ 	.byte	0x04, 0x37
        /*0002*/ 	.short	(.L_24 - .L_23)
.L_23:
        /*0004*/ 	.word	0x00000082


	//----- nvinfo : EIATTR_KPARAM_INFO
	.align		4
.L_24:
        /*0008*/ 	.byte	0x04, 0x17
        /*000a*/ 	.short	(.L_26 - .L_25)
.L_25:
        /*000c*/ 	.word	0x00000000
        /*0010*/ 	.short	0x0000
        /*0012*/ 	.short	0x0070
        /*0014*/ 	.byte	0x00, 0xf0, 0x01, 0x20


	//----- nvinfo : EIATTR_SPARSE_MMA_MASK
	.align		4
.L_26:
        /*0018*/ 	.byte	0x03, 0x50
        /*001a*/ 	.short	0x0000


	//----- nvinfo : EIATTR_MAXREG_COUNT
	.align		4
        /*001c*/ 	.byte	0x03, 0x1b
        /*001e*/ 	.short	0x00a8


	//----- nvinfo : EIATTR_NUM_BARRIERS
	.align		4
        /*0020*/ 	.byte	0x02, 0x4c
        /*0022*/ 	.byte	0x02
	.zero		1


	//----- nvinfo : EIATTR_EXTERNS
	.align		4
        /*0024*/ 	.byte	0x04, 0x0f
        /*0026*/ 	.short	(.L_28 - .L_27)


	//   ....[0]....
	.align		4
.L_27:
        /*0028*/ 	.word	index@(__assertfail)


	//----- nvinfo : EIATTR_MERCURY_ISA_VERSION
	.align		4
.L_28:
        /*002c*/ 	.byte	0x03, 0x5f
        /*002e*/ 	.short	0x0101


	//----- nvinfo : EIATTR_INT_WARP_WIDE_INSTR_OFFSETS
	.align		4
        /*0030*/ 	.byte	0x04, 0x31
        /*0032*/ 	.short	(.L_30 - .L_29)


	//   ....[0]....
.L_29:
        /*0034*/ 	.word	0x000006f0


	//   ....[1]....
        /*0038*/ 	.word	0x00000700


	//   ....[2]....
        /*003c*/ 	.word	0x00000710


	//   ....[3]....
        /*0040*/ 	.word	0x00000720


	//   ....[4]....
        /*0044*/ 	.word	0x00000790


	//----- nvinfo : EIATTR_COOP_GROUP_MASK_REGIDS
	.align		4
.L_30:
        /*0048*/ 	.byte	0x04, 0x29
        /*004a*/ 	.short	(.L_32 - .L_31)


	//   ....[0]....
.L_31:
        /*004c*/ 	.word	0xffffffff


	//   ....[1]....
        /*0050*/ 	.word	0xffffffff


	//   ....[2]....
        /*0054*/ 	.word	0xffffffff


	//   ....[3]....
        /*0058*/ 	.word	0xffffffff


	//   ....[4]....
        /*005c*/ 	.word	0xffffffff


	//   ....[5]....
        /*0060*/ 	.word	0xffffffff


	//   ....[6]....
        /*0064*/ 	.word	0xffffffff


	//   ....[7]....
        /*0068*/ 	.word	0xffffffff


	//   ....[8]....
        /*006c*/ 	.word	0xffffffff


	//   ....[9]....
        /*0070*/ 	.word	0xffffffff


	//   ....[10]....
        /*0074*/ 	.word	0xffffffff


	//   ....[11]....
        /*0078*/ 	.word	0xffffffff


	//   ....[12]....
        /*007c*/ 	.word	0xffffffff


	//   ....[13]....
        /*0080*/ 	.word	0xffffffff


	//   ....[14]....
        /*0084*/ 	.word	0xffffffff


	//   ....[15]....
        /*0088*/ 	.word	0xffffffff


	//   ....[16]....
        /*008c*/ 	.word	0xffffffff


	//   ....[17]....
        /*0090*/ 	.word	0xffffffff


	//   ....[18]....
        /*0094*/ 	.word	0xffffffff


	//   ....[19]....
        /*0098*/ 	.word	0xffffffff


	//   ....[20]....
        /*009c*/ 	.word	0xffffffff


	//   ....[21]....
        /*00a0*/ 	.word	0xffffffff


	//   ....[22]....
        /*00a4*/ 	.word	0xffffffff


	//   ....[23]....
        /*00a8*/ 	.word	0xffffffff


	//   ....[24]....
        /*00ac*/ 	.word	0xffffffff


	//   ....[25]....
        /*00b0*/ 	.word	0xffffffff


	//   ....[26]....
        /*00b4*/ 	.word	0xffffffff


	//   ....[27]....
        /*00b8*/ 	.word	0xffffffff


	//   ....[28]....
        /*00bc*/ 	.word	0xffffffff


	//   ....[29]....
        /*00c0*/ 	.word	0xffffffff


	//   ....[30]....
        /*00c4*/ 	.word	0xffffffff


	//   ....[31]....
        /*00c8*/ 	.word	0xffffffff


	//   ....[32]....
        /*00cc*/ 	.word	0xffffffff


	//   ....[33]....
        /*00d0*/ 	.word	0xffffffff


	//   ....[34]....
        /*00d4*/ 	.word	0xffffffff


	//   ....[35]....
        /*00d8*/ 	.word	0xffffffff


	//   ....[36]....
        /*00dc*/ 	.word	0xffffffff


	//   ....[37]....
        /*00e0*/ 	.word	0xffffffff


	//   ....[38]....
        /*00e4*/ 	.word	0xffffffff


	//   ....[39]....
        /*00e8*/ 	.word	0xffffffff


	//   ....[40]....
        /*00ec*/ 	.word	0xffffffff


	//   ....[41]....
        /*00f0*/ 	.word	0xffffffff


	//   ....[42]....
        /*00f4*/ 	.word	0xffffffff


	//   ....[43]....
        /*00f8*/ 	.word	0xffffffff


	//   ....[44]....
        /*00fc*/ 	.word	0xffffffff


	//   ....[45]....
        /*0100*/ 	.word	0xffffffff


	//----- nvinfo : EIATTR_COOP_GROUP_INSTR_OFFSETS
	.align		4
.L_32:
        /*0104*/ 	.byte	0x04, 0x28
        /*0106*/ 	.short	(.L_34 - .L_33)


	//   ....[0]....
.L_33:
        /*0108*/ 	.word	0x00000050


	//   ....[1]....
        /*010c*/ 	.word	0x00000080


	//   ....[2]....
        /*0110*/ 	.word	0x000001b0


	//   ....[3]....
        /*0114*/ 	.word	0x00000370


	//   ....[4]....
        /*0118*/ 	.word	0x00000530


	//   ....[5]....
        /*011c*/ 	.word	0x00000690


	//   ....[6]....
        /*0120*/ 	.word	0x00001830


	//   ....[7]....
        /*0124*/ 	.word	0x00001890


	//   ....[8]....
        /*0128*/ 	.word	0x00001bb0


	//   ....[9]....
        /*012c*/ 	.word	0x00001cb0


	//   ....[10]....
        /*0130*/ 	.word	0x00002d00


	//   ....[11]....
        /*0134*/ 	.word	0x00002d30


	//   ....[12]....
        /*0138*/ 	.word	0x00002d60


	//   ....[13]....
        /*013c*/ 	.word	0x00002d90


	//   ....[14]....
        /*0140*/ 	.word	0x00002da0


	//   ....[15]....
        /*0144*/ 	.word	0x00002db0


	//   ....[16]....
        /*0148*/ 	.word	0x00002dc0


	//   ....[17]....
        /*014c*/ 	.word	0x00002dd0


	//   ....[18]....
        /*0150*/ 	.word	0x00003570


	//   ....[19]....
        /*0154*/ 	.word	0x000035a0


	//   ....[20]....
        /*0158*/ 	.word	0x00003840


	//   ....[21]....
        /*015c*/ 	.word	0x00003930


	//   ....[22]....
        /*0160*/ 	.word	0x00004d60


	//   ....[23]....
        /*0164*/ 	.word	0x00004da0


	//   ....[24]....
        /*0168*/ 	.word	0x00004de0


	//   ....[25]....
        /*016c*/ 	.word	0x00004e20


	//   ....[26]....
        /*0170*/ 	.word	0x00004e60


	//   ....[27]....
        /*0174*/ 	.word	0x00004ea0


	//   ....[28]....
        /*0178*/ 	.word	0x00004ee0


	//   ....[29]....
        /*017c*/ 	.word	0x00004f20


	//   ....[30]....
        /*0180*/ 	.word	0x00006040


	//   ....[31]....
        /*0184*/ 	.word	0x00006120


	//   ....[32]....
        /*0188*/ 	.word	0x000064b0


	//   ....[33]....
        /*018c*/ 	.word	0x000065a0


	//   ....[34]....
        /*0190*/ 	.word	0x000078e0


	//   ....[35]....
        /*0194*/ 	.word	0x00007920


	//   ....[36]....
        /*0198*/ 	.word	0x00007960


	//   ....[37]....
        /*019c*/ 	.word	0x000079a0


	//   ....[38]....
        /*01a0*/ 	.word	0x000079e0


	//   ....[39]....
        /*01a4*/ 	.word	0x00007a20


	//   ....[40]....
        /*01a8*/ 	.word	0x00007a60


	//   ....[41]....
        /*01ac*/ 	.word	0x00007aa0


	//   ....[42]....
        /*01b0*/ 	.word	0x00008280


	//   ....[43]....
        /*01b4*/ 	.word	0x000082b0


	//   ....[44]....
        /*01b8*/ 	.word	0x000082f0


	//   ....[45]....
        /*01bc*/ 	.word	0x00008310


	//----- nvinfo : EIATTR_REG_RECONFIG
	.align		4
.L_34:
        /*01c0*/ 	.byte	0x01, 0x54
	.zero		2


	//----- nvinfo : EIATTR_SYSCALL_OFFSETS
	.align		4
        /*01c4*/ 	.byte	0x04, 0x46
        /*01c6*/ 	.short	(.L_36 - .L_35)


	//   ....[0]....
.L_35:
        /*01c8*/ 	.word	0x000092e0


	//   ....[1]....
        /*01cc*/ 	.word	0x00009440


	//----- nvinfo : EIATTR_MBARRIER_INSTR_OFFSETS
	.align		4
.L_36:
        /*01d0*/ 	.byte	0x04, 0x39
        /*01d2*/ 	.short	(.L_38 - .L_37)


	//   ....[0]....
.L_37:
        /*01d4*/ 	.word	0x00000320
        /*01d8*/ 	.word	0x000000ff
        /*01dc*/ 	.word	0x0001c050
        /*01e0*/ 	.short	0x0100
        /*01e2*/ 	.byte	0x06
	.zero		1


	//   ....[1]....
        /*01e4*/ 	.word	0x00000330
        /*01e8*/ 	.word	0x000000ff
        /*01ec*/ 	.word	0x0001c060
        /*01f0*/ 	.short	0x0100
        /*01f2*/ 	.byte	0x06
	.zero		1


	//   ....[2]....
        /*01f4*/ 	.word	0x00000340
        /*01f8*/ 	.word	0x000000ff
        /*01fc*/ 	.word	0x0001c058
        /*0200*/ 	.short	0x0100
        /*0202*/ 	.byte	0x06
	.zero		1


	//   ....[3]....
        /*0204*/ 	.word	0x00000350
        /*0208*/ 	.word	0x000000ff
        /*020c*/ 	.word	0x0001c068
        /*0210*/ 	.short	0x0100
        /*0212*/ 	.byte	0x06
	.zero		1


	//   ....[4]....
        /*0214*/ 	.word	0x00000480
        /*0218*/ 	.word	0x000000ff
        /*021c*/ 	.word	0x0001c000
        /*0220*/ 	.short	0x0100
        /*0222*/ 	.byte	0x06
	.zero		1


	//   ....[5]....
        /*0224*/ 	.word	0x00000490
        /*0228*/ 	.word	0x000000ff
        /*022c*/ 	.word	0x0001c028
        /*0230*/ 	.short	0x0100
        /*0232*/ 	.byte	0x06
	.zero		1


	//   ....[6]....
        /*0234*/ 	.word	0x000004a0
        /*0238*/ 	.word	0x000000ff
        /*023c*/ 	.word	0x0001c008
        /*0240*/ 	.short	0x0100
        /*0242*/ 	.byte	0x06
	.zero		1


	//   ....[7]....
        /*0244*/ 	.word	0x000004b0
        /*0248*/ 	.word	0x000000ff
        /*024c*/ 	.word	0x0001c030
        /*0250*/ 	.short	0x0100
        /*0252*/ 	.byte	0x06
	.zero		1


	//   ....[8]....
        /*0254*/ 	.word	0x000004c0
        /*0258*/ 	.word	0x000000ff
        /*025c*/ 	.word	0x0001c010
        /*0260*/ 	.short	0x0100
        /*0262*/ 	.byte	0x06
	.zero		1


	//   ....[9]....
        /*0264*/ 	.word	0x000004d0
        /*0268*/ 	.word	0x000000ff
        /*026c*/ 	.word	0x0001c038
        /*0270*/ 	.short	0x0100
        /*0272*/ 	.byte	0x06
	.zero		1


	//   ....[10]....
        /*0274*/ 	.word	0x000004e0
        /*0278*/ 	.word	0x000000ff
        /*027c*/ 	.word	0x0001c018
        /*0280*/ 	.short	0x0100
        /*0282*/ 	.byte	0x06
	.zero		1


	//   ....[11]....
        /*0284*/ 	.word	0x000004f0
        /*0288*/ 	.word	0x000000ff
        /*028c*/ 	.word	0x0001c040
        /*0290*/ 	.short	0x0100
        /*0292*/ 	.byte	0x06
	.zero		1


	//   ....[12]....
        /*0294*/ 	.word	0x00000500
        /*0298*/ 	.word	0x000000ff
        /*029c*/ 	.word	0x0001c020
        /*02a0*/ 	.short	0x0100
        /*02a2*/ 	.byte	0x06
	.zero		1


	//   ....[13]....
        /*02a4*/ 	.word	0x00000510
        /*02a8*/ 	.word	0x000000ff
        /*02ac*/ 	.word	0x0001c048
        /*02b0*/ 	.short	0x0100
        /*02b2*/ 	.byte	0x06
	.zero		1


	//   ....[14]....
        /*02b4*/ 	.word	0x00000640
        /*02b8*/ 	.word	0x000000ff
        /*02bc*/ 	.word	0x0001c070
        /*02c0*/ 	.short	0x0100
        /*02c2*/ 	.byte	0x06
	.zero		1


	//   ....[15]....
        /*02c4*/ 	.word	0x00000650
        /*02c8*/ 	.word	0x000000ff
        /*02cc*/ 	.word	0x0001c080
        /*02d0*/ 	.short	0x0100
        /*02d2*/ 	.byte	0x06
	.zero		1


	//   ....[16]....
        /*02d4*/ 	.word	0x00000660
        /*02d8*/ 	.word	0x000000ff
        /*02dc*/ 	.word	0x0001c078
        /*02e0*/ 	.short	0x0100
        /*02e2*/ 	.byte	0x06
	.zero		1


	//   ....[17]....
        /*02e4*/ 	.word	0x00000670
        /*02e8*/ 	.word	0x000000ff
        /*02ec*/ 	.word	0x0001c088
        /*02f0*/ 	.short	0x0100
        /*02f2*/ 	.byte	0x06
	.zero		1


	//   ....[18]....
        /*02f4*/ 	.word	0x000007b0
        /*02f8*/ 	.word	0x000000ff
        /*02fc*/ 	.word	0x0001c090
        /*0300*/ 	.short	0x0100
        /*0302*/ 	.byte	0x06
	.zero		1


	//   ....[19]....
        /*0304*/ 	.word	0x000007c0
        /*0308*/ 	.word	0x000000ff
        /*030c*/ 	.word	0x0001c098
        /*0310*/ 	.short	0x0100
        /*0312*/ 	.byte	0x06
	.zero		1


	//   ....[20]....
        /*0314*/ 	.word	0x000007d0
        /*0318*/ 	.word	0x000000ff
        /*031c*/ 	.word	0x0001c0a0
        /*0320*/ 	.short	0x0100
        /*0322*/ 	.byte	0x06
	.zero		1


	//   ....[21]....
        /*0324*/ 	.word	0x000007e0
        /*0328*/ 	.word	0x000000ff
        /*032c*/ 	.word	0x0001c0a8
        /*0330*/ 	.short	0x0100
        /*0332*/ 	.byte	0x06
	.zero		1


	//   ....[22]....
        /*0334*/ 	.word	0x000008e0
        /*0338*/ 	.word	0x000000ff
        /*033c*/ 	.word	0x0001c0c0
        /*0340*/ 	.short	0x0100
        /*0342*/ 	.byte	0x06
	.zero		1


	//   ....[23]....
        /*0344*/ 	.word	0x000008f0
        /*0348*/ 	.word	0x000000ff
        /*034c*/ 	.word	0x0001c0e0
        /*0350*/ 	.short	0x0100
        /*0352*/ 	.byte	0x06
	.zero		1


	//   ....[24]....
        /*0354*/ 	.word	0x00000900
        /*0358*/ 	.word	0x000000ff
        /*035c*/ 	.word	0x0001c0c8
        /*0360*/ 	.short	0x0100
        /*0362*/ 	.byte	0x06
	.zero		1


	//   ....[25]....
        /*0364*/ 	.word	0x00000910
        /*0368*/ 	.word	0x000000ff
        /*036c*/ 	.word	0x0001c0e8
        /*0370*/ 	.short	0x0100
        /*0372*/ 	.byte	0x06
	.zero		1


	//   ....[26]....
        /*0374*/ 	.word	0x00000920
        /*0378*/ 	.word	0x000000ff
        /*037c*/ 	.word	0x0001c0d0
        /*0380*/ 	.short	0x0100
        /*0382*/ 	.byte	0x06
	.zero		1


	//   ....[27]....
        /*0384*/ 	.word	0x00000930
        /*0388*/ 	.word	0x000000ff
        /*038c*/ 	.word	0x0001c0f0
        /*0390*/ 	.short	0x0100
        /*0392*/ 	.byte	0x06
	.zero		1


	//   ....[28]....
        /*0394*/ 	.word	0x00000940
        /*0398*/ 	.word	0x000000ff
        /*039c*/ 	.word	0x0001c0d8
        /*03a0*/ 	.short	0x0100
        /*03a2*/ 	.byte	0x06
	.zero		1


	//   ....[29]....
        /*03a4*/ 	.word	0x00000950
        /*03a8*/ 	.word	0x000000ff
        /*03ac*/ 	.word	0x0001c0f8
        /*03b0*/ 	.short	0x0100
        /*03b2*/ 	.byte	0x06
	.zero		1


	//   ....[30]....
        /*03b4*/ 	.word	0x00000dd0
        /*03b8*/ 	.word	0x000000ff
        /*03bc*/ 	.word	0x0001c050
        /*03c0*/ 	.short	0x010a
        /*03c2*/ 	.byte	0x08
	.zero		1


	//   ....[31]....
        /*03c4*/ 	.word	0x00000e50
        /*03c8*/ 	.word	0x000000ff
        /*03cc*/ 	.word	0x0001c000
        /*03d0*/ 	.short	0x010a
        /*03d2*/ 	.byte	0x25
	.zero		1


	//   ....[32]....
        /*03d4*/ 	.word	0x00000ea0
        /*03d8*/ 	.word	0x000000ff
        /*03dc*/ 	.word	0xfffffff8
        /*03e0*/ 	.short	0x010a
        /*03e2*/ 	.byte	0x27
	.zero		1


	//   ....[33]....
        /*03e4*/ 	.word	0x00001450
        /*03e8*/ 	.word	0x0000000d
        /*03ec*/ 	.word	0x00000000
        /*03f0*/ 	.short	0x0101
        /*03f2*/ 	.byte	0x05
	.zero		1


	//   ....[34]....
        /*03f4*/ 	.word	0x00002e80
        /*03f8*/ 	.word	0x000000ff
        /*03fc*/ 	.word	0x0001c008
        /*0400*/ 	.short	0x010a
        /*0402*/ 	.byte	0x25
	.zero		1


	//   ....[35]....
        /*0404*/ 	.word	0x00002fc0
        /*0408*/ 	.word	0x000000ff
        /*040c*/ 	.word	0x00000000
        /*0410*/ 	.short	0x0101
        /*0412*/ 	.byte	0x05
	.zero		1


	//   ....[36]....
        /*0414*/ 	.word	0x00003130
        /*0418*/ 	.word	0x000000ff
        /*041c*/ 	.word	0x0001c000
        /*0420*/ 	.short	0x010a
        /*0422*/ 	.byte	0x04
	.zero		1


	//   ....[37]....
        /*0424*/ 	.word	0x00004db0
        /*0428*/ 	.word	0x000000ff
        /*042c*/ 	.word	0x0001c000
        /*0430*/ 	.short	0x010a
        /*0432*/ 	.byte	0x04
	.zero		1


	//   ....[38]....
        /*0434*/ 	.word	0x00005420
        /*0438*/ 	.word	0x000000ff
        /*043c*/ 	.word	0x0001c000
        /*0440*/ 	.short	0x010a
        /*0442*/ 	.byte	0x04
	.zero		1


	//   ....[39]....
        /*0444*/ 	.word	0x00005560
        /*0448*/ 	.word	0x000000ff
        /*044c*/ 	.word	0x00000000
        /*0450*/ 	.short	0x0101
        /*0452*/ 	.byte	0x04
	.zero		1


	//   ....[40]....
        /*0454*/ 	.word	0x00005610
        /*0458*/ 	.word	0x000000ff
        /*045c*/ 	.word	0x00000000
        /*0460*/ 	.short	0x0101
        /*0462*/ 	.byte	0x04
	.zero		1


	//   ....[41]....
        /*0464*/ 	.word	0x000057c0
        /*0468*/ 	.word	0x000000ff
        /*046c*/ 	.word	0x0001c000
        /*0470*/ 	.short	0x010a
        /*0472*/ 	.byte	0x04
	.zero		1


	//   ....[42]....
        /*0474*/ 	.word	0x000079b0
        /*0478*/ 	.word	0x000000ff
        /*047c*/ 	.word	0x0001c000
        /*0480*/ 	.short	0x010a
        /*0482*/ 	.byte	0x04
	.zero		1


	//   ....[43]....
        /*0484*/ 	.word	0x00007f00
        /*0488*/ 	.word	0x000000ff
        /*048c*/ 	.word	0x0001c000
        /*0490*/ 	.short	0x010a
        /*0492*/ 	.byte	0x04
	.zero		1


	//   ....[44]....
        /*0494*/ 	.word	0x000080c0
        /*0498*/ 	.word	0x000000ff
        /*049c*/ 	.word	0x00000000
        /*04a0*/ 	.short	0x0101
        /*04a2*/ 	.byte	0x04
	.zero		1


	//   ....[45]....
        /*04a4*/ 	.word	0x00008170
        /*04a8*/ 	.word	0x000000ff
        /*04ac*/ 	.word	0x00000000
        /*04b0*/ 	.short	0x0101
        /*04b2*/ 	.byte	0x04
	.zero		1


	//   ....[46]....
        /*04b4*/ 	.word	0x00008b20
        /*04b8*/ 	.word	0x000000ff
        /*04bc*/ 	.word	0x00000008
        /*04c0*/ 	.short	0x010a
        /*04c2*/ 	.byte	0x27
	.zero		1


	//   ....[47]....
        /*04c4*/ 	.word	0x0000ac20
        /*04c8*/ 	.word	0x00000000
        /*04cc*/ 	.word	0x0001c090
        /*04d0*/ 	.short	0x0101
        /*04d2*/ 	.byte	0x25
	.zero		1


	//   ....[48]....
        /*04d4*/ 	.word	0x0000ad70
        /*04d8*/ 	.word	0x00000004
        /*04dc*/ 	.word	0x0001c060
        /*04e0*/ 	.short	0x010a
        /*04e2*/ 	.byte	0x3f
	.zero		1


	//   ....[49]....
        /*04e4*/ 	.word	0x0000b020
        /*04e8*/ 	.word	0x00000002
        /*04ec*/ 	.word	0x0001c028
        /*04f0*/ 	.short	0x010a
        /*04f2*/ 	.byte	0x3f
	.zero		1


	//   ....[50]....
        /*04f4*/ 	.word	0x0000b2d0
        /*04f8*/ 	.word	0x00000005
        /*04fc*/ 	.word	0x0001c060
        /*0500*/ 	.short	0x010a
        /*0502*/ 	.byte	0x3f
	.zero		1


	//   ....[51]....
        /*0504*/ 	.word	0x0000b5b0
        /*0508*/ 	.word	0x00000004
        /*050c*/ 	.word	0x0001c028
        /*0510*/ 	.short	0x010a
        /*0512*/ 	.byte	0x3f
	.zero		1


	//   ....[52]....
        /*0514*/ 	.word	0x0000b8e0
        /*0518*/ 	.word	0x00000006
        /*051c*/ 	.word	0x0001c028
        /*0520*/ 	.short	0x010a
        /*0522*/ 	.byte	0x3f
	.zero		1


	//   ....[53]....
        /*0524*/ 	.word	0x0000bbc0
        /*0528*/ 	.word	0x00000006
        /*052c*/ 	.word	0x0001c028
        /*0530*/ 	.short	0x010a
        /*0532*/ 	.byte	0x3f
	.zero		1


	//   ....[54]....
        /*0534*/ 	.word	0x0000be20
        /*0538*/ 	.word	0x00000003
        /*053c*/ 	.word	0x0001c050
        /*0540*/ 	.short	0x010a
        /*0542*/ 	.byte	0x3f
	.zero		1


	//   ....[55]....
        /*0544*/ 	.word	0x0000be80
        /*0548*/ 	.word	0x00000003
        /*054c*/ 	.word	0x0001c000
        /*0550*/ 	.short	0x010a
        /*0552*/ 	.byte	0x3f
	.zero		1


	//   ....[56]....
        /*0554*/ 	.word	0x0000bee0
        /*0558*/ 	.word	0x00000003
        /*055c*/ 	.word	0xfffffff8
        /*0560*/ 	.short	0x010a
        /*0562*/ 	.byte	0x3f
	.zero		1


	//   ....[57]....
        /*0564*/ 	.word	0x0000bf40
        /*0568*/ 	.word	0x0000000d
        /*056c*/ 	.word	0x0001c008
        /*0570*/ 	.short	0x010a
        /*0572*/ 	.byte	0x3f
	.zero		1


	//   ....[58]....
        /*0574*/ 	.word	0x0000bfa0
        /*0578*/ 	.word	0x00000007
        /*057c*/ 	.word	0x0001c000
        /*0580*/ 	.short	0x010a
        /*0582*/ 	.byte	0x3f
	.zero		1


	//   ....[59]....
        /*0584*/ 	.word	0x0000c000
        /*0588*/ 	.word	0x0000000e
        /*058c*/ 	.word	0x0001c000
        /*0590*/ 	.short	0x010a
        /*0592*/ 	.byte	0x3f
	.zero		1


	//   ....[60]....
        /*0594*/ 	.word	0x0000c060
        /*0598*/ 	.word	0x00000007
        /*059c*/ 	.word	0x0001c000
        /*05a0*/ 	.short	0x010a
        /*05a2*/ 	.byte	0x3f
	.zero		1


	//   ....[61]....
        /*05a4*/ 	.word	0x0000c0c0
        /*05a8*/ 	.word	0x0000000c
        /*05ac*/ 	.word	0x0001c000
        /*05b0*/ 	.short	0x010a
        /*05b2*/ 	.byte	0x3f
	.zero		1


	//   ....[62]....
        /*05b4*/ 	.word	0x0000c120
        /*05b8*/ 	.word	0x00000003
        /*05bc*/ 	.word	0x00000008
        /*05c0*/ 	.short	0x010a
        /*05c2*/ 	.byte	0x3f
	.zero		1


	//   ....[63]....
        /*05c4*/ 	.word	0x0000c170
        /*05c8*/ 	.word	0x00000004
        /*05cc*/ 	.word	0x0001c060
        /*05d0*/ 	.short	0x010a
        /*05d2*/ 	.byte	0x3f
	.zero		1


	//   ....[64]....
        /*05d4*/ 	.word	0x0000c1c0
        /*05d8*/ 	.word	0x00000002
        /*05dc*/ 	.word	0x0001c028
        /*05e0*/ 	.short	0x010a
        /*05e2*/ 	.byte	0x3f
	.zero		1


	//   ....[65]....
        /*05e4*/ 	.word	0x0000c210
        /*05e8*/ 	.word	0x00000005
        /*05ec*/ 	.word	0x0001c060
        /*05f0*/ 	.short	0x010a
        /*05f2*/ 	.byte	0x3f
	.zero		1


	//   ....[66]....
        /*05f4*/ 	.word	0x0000c260
        /*05f8*/ 	.word	0x00000004
        /*05fc*/ 	.word	0x0001c028
        /*0600*/ 	.short	0x010a
        /*0602*/ 	.byte	0x3f
	.zero		1


	//   ....[67]....
        /*0604*/ 	.word	0x0000c2b0
        /*0608*/ 	.word	0x00000006
        /*060c*/ 	.word	0x0001c028
        /*0610*/ 	.short	0x010a
        /*0612*/ 	.byte	0x3f
	.zero		1


	//   ....[68]....
        /*0614*/ 	.word	0x0000c300
        /*0618*/ 	.word	0x00000006
        /*061c*/ 	.word	0x0001c028
        /*0620*/ 	.short	0x010a
        /*0622*/ 	.byte	0x3f
	.zero		1


	//----- nvinfo : EIATTR_NUM_MBARRIERS
	.align		4
.L_38:
        /*0624*/ 	.byte	0x03, 0x38
        /*0626*/ 	.short	0x001e


	//----- nvinfo : EIATTR_EXIT_INSTR_OFFSETS
	.align		4
        /*0628*/ 	.byte	0x04, 0x1c
        /*062a*/ 	.short	(.L_40 - .L_39)


	//   ....[0]....
.L_39:
        /*062c*/ 	.word	0x000009f0


	//   ....[1]....
        /*0630*/ 	.word	0x0000ac30


	//   ....[2]....
        /*0634*/ 	.word	0x0000ac70


	//   ....[3]....
        /*0638*/ 	.word	0x0000b7b0


	//   ....[4]....
        /*063c*/ 	.word	0x0000be00


	//----- nvinfo : EIATTR_MAX_THREADS
	.align		4
.L_40:
        /*0640*/ 	.byte	0x04, 0x05
        /*0642*/ 	.short	(.L_42 - .L_41)
.L_41:
        /*0644*/ 	.word	0x00000180
        /*0648*/ 	.word	0x00000001
        /*064c*/ 	.word	0x00000001


	//----- nvinfo : EIATTR_CRS_STACK_SIZE
	.align		4
.L_42:
        /*0650*/ 	.byte	0x04, 0x1e
        /*0652*/ 	.short	(.L_44 - .L_43)
.L_43:
        /*0654*/ 	.word	0x00000000


	//----- nvinfo : EIATTR_CBANK_PARAM_SIZE
	.align		4
.L_44:
        /*0658*/ 	.byte	0x03, 0x19
        /*065a*/ 	.short	0x0870


	//----- nvinfo : EIATTR_PARAM_CBANK
	.align		4
        /*065c*/ 	.byte	0x04, 0x0a
        /*065e*/ 	.short	(.L_46 - .L_45)
	.align		4
.L_45:
        /*0660*/ 	.word	index@(.nv.constant0._ZN7cutlass13device_kernelINS_4fmha6kernel28FmhaKernelTmaWarpSpecializedINS1_10collective30FmhaMainloopTmaWarpSpecializedINS_12float_e4m3_tEffN4cute5tupleIJNS7_1CILi128EEENS9_ILi64EEENS9_ILi256EEEEEENS8_IJiNS9_ILi1EEENS8_IJiiEEEEEESG_NS8_IJSE_iSF_EEENS4_14ResidualFusionEJEEENS4_15FmhaFwdEpilogueIS6_fNS8_IJSB_SC_SB_EEEEENS2_23IndividualTileSchedulerEJEEEEEvNT_6ParamsE)
        /*0664*/ 	.short	0x0210
        /*0666*/ 	.short	0x0870


	//----- nvinfo : EIATTR_SW_WAR
	.align		4
.L_46:
        /*0668*/ 	.byte	0x04, 0x36
        /*066a*/ 	.short	(.L_48 - .L_47)
.L_47:
        /*066c*/ 	.word	0x00000008
.L_48:


//--------------------- .nv.callgraph             --------------------------
	.section	.nv.callgraph,"",@"SHT_CUDA_CALLGRAPH"
	.align	4
	.sectionentsize	8
	.align		4
        /*0000*/ 	.word	0x00000000
	.align		4
        /*0004*/ 	.word	0xffffffff
	.align		4
        /*0008*/ 	.word	index@(_ZN7cutlass13device_kernelINS_4fmha6kernel28FmhaKernelTmaWarpSpecializedINS1_10collective30FmhaMainloopTmaWarpSpecializedINS_12float_e4m3_tEffN4cute5tupleIJNS7_1CILi128EEENS9_ILi64EEENS9_ILi256EEEEEENS8_IJiNS9_ILi1EEENS8_IJiiEEEEEESG_NS8_IJSE_iSF_EEENS4_14ResidualFusionEJEEENS4_15FmhaFwdEpilogueIS6_fNS8_IJSB_SC_SB_EEEEENS2_23IndividualTileSchedulerEJEEEEEvNT_6ParamsE)
	.align		4
        /*000c*/ 	.word	index@(__assertfail)
	.align		4
        /*0010*/ 	.word	0x00000000
	.align		4
        /*0014*/ 	.word	0xfffffffe
	.align		4
        /*0018*/ 	.word	0x00000000
	.align		4
        /*001c*/ 	.word	0xfffffffd
	.align		4
        /*0020*/ 	.word	0x00000000
	.align		4
        /*0024*/ 	.word	0xfffffffc


//--------------------- .nv.constant4             --------------------------
	.section	.nv.constant4,"a",@progbits
	.align	8
	.align		8
.nv.constant4:
        /*0000*/ 	.dword	__assertfail
	.align		8
        /*0008*/ 	.dword	__unnamed_1
	.align		8
        /*0010*/ 	.dword	__unnamed_2
	.align		8
        /*0018*/ 	.dword	_ZN39_INTERNAL_3aa4d68c_4_k_cu_168544d9_29064cuda3std3__45__cpo5beginE
	.align		8
        /*0020*/ 	.dword	_ZN39_INTERNAL_3aa4d68c_4_k_cu_168544d9_29064cuda3std3__45__cpo3endE
	.align		8
        /*0028*/ 	.dword	_ZN39_INTERNAL_3aa4d68c_4_k_cu_168544d9_29064cuda3std3__45__cpo6cbeginE
	.align		8
        /*0030*/ 	.dword	_ZN39_INTERNAL_3aa4d68c_4_k_cu_168544d9_29064cuda3std3__45__cpo4cendE
	.align		8
        /*0038*/ 	.dword	_ZN39_INTERNAL_3aa4d68c_4_k_cu_168544d9_29064cuda3std3__441_GLOBAL__N__3aa4d68c_4_k_cu_168544d9_29066ignoreE
	.align		8
        /*0040*/ 	.dword	_ZN39_INTERNAL_3aa4d68c_4_k_cu_168544d9_29064cuda3std3__419piecewise_constructE
	.align		8
        /*0048*/ 	.dword	_ZN39_INTERNAL_3aa4d68c_4_k_cu_168544d9_29064cuda3std3__48in_placeE
	.align		8
        /*0050*/ 	.dword	_ZN39_INTERNAL_3aa4d68c_4_k_cu_168544d9_29064cuda3std6ranges3__45__cpo4swapE
	.align		8
        /*0058*/ 	.dword	_ZN39_INTERNAL_3aa4d68c_4_k_cu_168544d9_29064cuda3std6ranges3__45__cpo9iter_moveE
	.align		8
        /*0060*/ 	.dword	_ZN39_INTERNAL_3aa4d68c_4_k_cu_168544d9_29064cute7productE
	.align		8
        /*0068*/ 	.dword	_ZN39_INTERNAL_3aa4d68c_4_k_cu_168544d9_29064cute1_E
	.align		8
        /*0070*/ 	.dword	$str$24
	.align		8
        /*0078*/ 	.dword	$str$25


//--------------------- .text._ZN7cutlass13device_kernelINS_4fmha6kernel28FmhaKernelTmaWarpSpecializedINS1_10collective30FmhaMainloopTmaWarpSpecializedINS_12float_e4m3_tEffN4cute5tupleIJNS7_1CILi128EEENS9_ILi64EEENS9_ILi256EEEEEENS8_IJiNS9_ILi1EEENS8_IJiiEEEEEESG_NS8_IJSE_iSF_EEENS4_14ResidualFusionEJEEENS4_15FmhaFwdEpilogueIS6_fNS8_IJSB_SC_SB_EEEEENS2_23IndividualTileSchedulerEJEEEEEvNT_6ParamsE --------------------------
	.section	.text._ZN7cutlass13device_kernelINS_4fmha6kernel28FmhaKernelTmaWarpSpecializedINS1_10collective30FmhaMainloopTmaWarpSpecializedINS_12float_e4m3_tEffN4cute5tupleIJNS7_1CILi128EEENS9_ILi64EEENS9_ILi256EEEEEENS8_IJiNS9_ILi1EEENS8_IJiiEEEEEESG_NS8_IJSE_iSF_EEENS4_14ResidualFusionEJEEENS4_15FmhaFwdEpilogueIS6_fNS8_IJSB_SC_SB_EEEEENS2_23IndividualTileSchedulerEJEEEEEvNT_6ParamsE,"ax",@progbits
	.align	128
.text._ZN7cutlass13device_kernelINS_4fmha6kernel28FmhaKernelTmaWarpSpecializedINS1_10collective30FmhaMainloopTmaWarpSpecializedINS_12float_e4m3_tEffN4cute5tupleIJNS7_1CILi128EEENS9_ILi64EEENS9_ILi256EEEEEENS8_IJiNS9_ILi1EEENS8_IJiiEEEEEESG_NS8_IJSE_iSF_EEENS4_14ResidualFusionEJEEENS4_15FmhaFwdEpilogueIS6_fNS8_IJSB_SC_SB_EEEEENS2_23IndividualTileSchedulerEJEEEEEvNT_6ParamsE:
        .type           _ZN7cutlass13device_kernelINS_4fmha6kernel28FmhaKernelTmaWarpSpecializedINS1_10collective30FmhaMainloopTmaWarpSpecializedINS_12float_e4m3_tEffN4cute5tupleIJNS7_1CILi128EEENS9_ILi64EEENS9_ILi256EEEEEENS8_IJiNS9_ILi1EEENS8_IJiiEEEEEESG_NS8_IJSE_iSF_EEENS4_14ResidualFusionEJEEENS4_15FmhaFwdEpilogueIS6_fNS8_IJSB_SC_SB_EEEEENS2_23IndividualTileSchedulerEJEEEEEvNT_6ParamsE,@function
        .size           _ZN7cutlass13device_kernelINS_4fmha6kernel28FmhaKernelTmaWarpSpecializedINS1_10collective30FmhaMainloopTmaWarpSpecializedINS_12float_e4m3_tEffN4cute5tupleIJNS7_1CILi128EEENS9_ILi64EEENS9_ILi256EEEEEENS8_IJiNS9_ILi1EEENS8_IJiiEEEEEESG_NS8_IJSE_iSF_EEENS4_14ResidualFusionEJEEENS4_15FmhaFwdEpilogueIS6_fNS8_IJSB_SC_SB_EEEEENS2_23IndividualTileSchedulerEJEEEEEvNT_6ParamsE,(.L_x_124 - _ZN7cutlass13device_kernelINS_4fmha6kernel28FmhaKernelTmaWarpSpecializedINS1_10collective30FmhaMainloopTmaWarpSpecializedINS_12float_e4m3_tEffN4cute5tupleIJNS7_1CILi128EEENS9_ILi64EEENS9_ILi256EEEEEENS8_IJiNS9_ILi1EEENS8_IJiiEEEEEESG_NS8_IJSE_iSF_EEENS4_14ResidualFusionEJEEENS4_15FmhaFwdEpilogueIS6_fNS8_IJSB_SC_SB_EEEEENS2_23IndividualTileSchedulerEJEEEEEvNT_6ParamsE)
        .other          _ZN7cutlass13device_kernelINS_4fmha6kernel28FmhaKernelTmaWarpSpecializedINS1_10collective30FmhaMainloopTmaWarpSpecializedINS_12float_e4m3_tEffN4cute5tupleIJNS7_1CILi128EEENS9_ILi64EEENS9_ILi256EEEEEENS8_IJiNS9_ILi1EEENS8_IJiiEEEEEESG_NS8_IJSE_iSF_EEENS4_14ResidualFusionEJEEENS4_15FmhaFwdEpilogueIS6_fNS8_IJSB_SC_SB_EEEEENS2_23IndividualTileSchedulerEJEEEEEvNT_6ParamsE,@"STO_CUDA_ENTRY STV_DEFAULT"
_ZN7cutlass13device_kernelINS_4fmha6kernel28FmhaKernelTmaWarpSpecializedINS1_10collective30FmhaMainloopTmaWarpSpecializedINS_12float_e4m3_tEffN4cute5tupleIJNS7_1CILi128EEENS9_ILi64EEENS9_ILi256EEEEEENS8_IJiNS9_ILi1EEENS8_IJiiEEEEEESG_NS8_IJSE_iSF_EEENS4_14ResidualFusionEJEEENS4_15FmhaFwdEpilogueIS6_fNS8_IJSB_SC_SB_EEEEENS2_23IndividualTileSchedulerEJEEEEEvNT_6ParamsE:
[----:B------:R-:W1:Y:S01]  /*0000*/  LDC R1, c[0x0][0x28] ;  /* 0x00000a00ff017b82 */ /* 0x000e620000000800 */
[----:B------:R-:W2:Y:S01]  /*0010*/  S2R R0, SR_TID.X ;  /* 0x0000000000007919 */ /* 0x000ea20000002100 */
[----:B------:R-:W-:Y:S01]  /*0020*/  ELECT P1, URZ, PT ;  /* 0x00000000003f782f */ /* 0x000fe20003820000 */
[----:B------:R-:W-:Y:S01]  /*0030*/  BSSY B0, `(.L_x_0) ;  /* 0x0000017000007945 */ /* 0x000fe20003800000 */
[----:B--2---:R-:W-:-:S05]  /*0040*/  SHF.R.U32.HI R2, RZ, 0x5, R0 ;  /* 0x00000005ff027819 */ /* 0x004fca0000011600 */
[----:B------:R-:W2:Y:S02]  /*0050*/  SHFL.IDX PT, R3, R2, RZ, 0x1f ;  /* 0x00001fff02037589 */ /* 0x000ea400000e0000 */
[----:B--2---:R-:W-:Y:S02]  /*0060*/  R2UR UR4, R3 ;  /* 0x00000000030472ca */ /* 0x004fe400000e0000 */
[----:B------:R-:W-:-:S06]  /*0070*/  SHF.R.U32.HI R3, RZ, 0x7, R0 ;  /* 0x00000007ff037819 */ /* 0x000fcc0000011600 */
[----:B------:R-:W2:Y:S05]  /*0080*/  SHFL.IDX PT, R3, R3, RZ, 0x1f ;  /* 0x00001fff03037589 */ /* 0x000eaa00000e0000 */
[----:B------:R-:W-:Y:S02]  /*0090*/  USHF.R.S32.HI UR5, URZ, 0x1f, UR4 ;  /* 0x0000001f3f057899 */ /* 0x000fe40008011404 */
[----:B------:R-:W-:Y:S02]  /*00a0*/  ISETP.NE.OR P0, PT, RZ, UR4, !P1 ;  /* 0x00000004ff007c0c */ /* 0x000fe4000cf05670 */
[----:B------:R-:W-:-:S04]  /*00b0*/  ULEA.HI UR5, UR5, UR4, URZ, 0x2 ;  /* 0x0000000405057291 */ /* 0x000fc8000f8f103f */
[----:B------:R-:W-:-:S04]  /*00c0*/  ULOP3.LUT UR5, UR5, 0xfffffffc, URZ, 0xc0, !UPT ;  /* 0xfffffffc05057892 */ /* 0x000fc8000f8ec03f */
[----:B------:R-:W-:-:S03]  /*00d0*/  UIADD3 UR5, UR4, -UR5, URZ ;  /* 0x8000000504057290 */ /* 0x000fc6000fffe03f */
[----:B-1----:R-:W-:Y:S09]  /*00e0*/  @P0 BRA `(.L_x_1) ;  /* 0x00000000002c0947 */ /* 0x002ff20003800000 */
[----:B------:R-:W-:Y:S02]  /*00f0*/  ULDC.64 UR6, c[0x0][0x198] ;  /* 0x0000660000067ab9 */ /* 0x000fe40000000a00 */
[----:B------:R-:W-:Y:S02]  /*0100*/  UIADD3 UR8, UP0, UR6, 0xf0, URZ ;  /* 0x000000f006087890 */ /* 0x000fe4000ff1e03f */
[----:B------:R-:W-:Y:S02]  /*0110*/  UIADD3 UR10, UP1, UR6, 0x1f0, URZ ;  /* 0x000001f0060a7890 */ /* 0x000fe4000ff3e03f */
[----:B------:R-:W-:Y:S02]  /*0120*/  UIADD3 UR6, UP2, UR6, 0x2f0, URZ ;  /* 0x000002f006067890 */ /* 0x000fe4000ff5e03f */
[----:B------:R-:W-:Y:S02]  /*0130*/  UIADD3.X UR9, URZ, UR7, URZ, UP0, !UPT ;  /* 0x000000073f097290 */ /* 0x000fe400087fe43f */
[----:B------:R-:W-:-:S02]  /*0140*/  UIADD3.X UR11, URZ, UR7, URZ, UP1, !UPT ;  /* 0x000000073f0b7290 */ /* 0x000fc40008ffe43f */
[----:B------:R-:W-:-:S05]  /*0150*/  UIADD3.X UR7, URZ, UR7, URZ, UP2, !UPT ;  /* 0x000000073f077290 */ /* 0x000fca00097fe43f */
[----:B------:R1:W-:Y:S02]  /*0160*/  UTMACCTL.PF [UR8] ;  /* 0x00000000080079b9 */ /* 0x0003e40008040000 */
[----:B------:R1:W-:Y:S02]  /*0170*/  UTMACCTL.PF [UR10] ;  /* 0x000000000a0079b9 */ /* 0x0003e40008040000 */
[----:B------:R1:W-:Y:S02]  /*0180*/  UTMACCTL.PF [UR6] ;  /* 0x00000000060079b9 */ /* 0x0003e40008040000 */
[----:B-1----:R-:W-:Y:S01]  /*0190*/  NOP ;  /* 0x0000000000007918 */ /* 0x002fe20000000000 */
.L_x_1:
[----:B------:R-:W-:Y:S05]  /*01a0*/  BSYNC B0 ;  /* 0x0000000000007941 */ /* 0x000fea0003800000 */
.L_x_0:
[----:B------:R-:W1:Y:S01]  /*01b0*/  SHFL.IDX PT, R4, R2, RZ, 0x1f ;  /* 0x00001fff02047589 */ /* 0x000e6200000e0000 */
[----:B--2---:R-:W-:Y:S01]  /*01c0*/  R2UR UR36, R3 ;  /* 0x00000000032472ca */ /* 0x004fe200000e0000 */
[----:B------:R-:W-:-:S12]  /*01d0*/  UISETP.NE.AND UP0, UPT, UR5, 0x1, UPT ;  /* 0x000000010500788c */ /* 0x000fd8000bf05270 */
[----:B------:R-:W-:Y:S02]  /*01e0*/  UIADD3 UR7, UR36, -0x1, URZ ;  /* 0xffffffff24077890 */ /* 0x000fe4000fffe03f */
[----:B------:R-:W-:Y:S02]  /*01f0*/  UISETP.EQ.AND UP0, UPT, UR36, URZ, !UP0 ;  /* 0x0000003f2400728c */ /* 0x000fe4000c702270 */
[----:B------:R-:W-:Y:S02]  /*0200*/  UISETP.GE.U32.AND UP1, UPT, UR7, 0x4, UPT ;  /* 0x000000040700788c */ /* 0x000fe4000bf26070 */
[----:B------:R-:W-:Y:S01]  /*0210*/  USEL UR4, URZ, 0x1, !UP0 ;  /* 0x000000013f047887 */ /* 0x000fe2000c000000 */
[----:B-1----:R-:W-:-:S03]  /*0220*/  ISETP.NE.AND P0, PT, R4, RZ, PT ;  /* 0x000000ff0400720c */ /* 0x002fc60003f05270 */
[----:B------:R-:W-:-:S10]  /*0230*/  USEL UR4, UR4, 0x2, UP1 ;  /* 0x0000000204047887 */ /* 0x000fd40008800000 */
[----:B------:R-:W-:Y:S05]  /*0240*/  @P0 BRA `(.L_x_2) ;  /* 0x0000000000480947 */ /* 0x000fea0003800000 */
[----:B------:R-:W1:Y:S01]  /*0250*/  S2UR UR8, SR_CgaCtaId ;  /* 0x00000000000879c3 */ /* 0x000e620000008800 */
[----:B------:R-:W-:Y:S01]  /*0260*/  UMOV UR6, 0x400 ;  /* 0x0000040000067882 */ /* 0x000fe20000000000 */
[----:B------:R-:W-:Y:S01]  /*0270*/  UMOV UR9, 0x1 ;  /* 0x0000000100097882 */ /* 0x000fe20000000000 */
[----:B------:R-:W-:Y:S01]  /*0280*/  UMOV UR10, 0x80 ;  /* 0x00000080000a7882 */ /* 0x000fe20000000000 */
[----:B------:R-:W-:Y:S01]  /*0290*/  ELECT P0, URZ, PT ;  /* 0x00000000003f782f */ /* 0x000fe20003800000 */
[----:B------:R-:W-:-:S04]  /*02a0*/  UIADD3 UR10, -UR10, 0x100000, URZ ;  /* 0x001000000a0a7890 */ /* 0x000fc8000fffe13f */
[----:B------:R-:W-:Y:S02]  /*02b0*/  USHF.L.U32 UR11, UR10, 0xb, URZ ;  /* 0x0000000b0a0b7899 */ /* 0x000fe4000800063f */
[----:B------:R-:W-:Y:S02]  /*02c0*/  USHF.L.U32 UR10, UR10, 0x1, URZ ;  /* 0x000000010a0a7899 */ /* 0x000fe4000800063f */
[----:B-1----:R-:W-:Y:S02]  /*02d0*/  ULEA UR6, UR8, UR6, 0x18 ;  /* 0x0000000608067291 */ /* 0x002fe4000f8ec03f */
[----:B------:R-:W-:-:S04]  /*02e0*/  UIADD3 UR8, -UR9, 0x100000, URZ ;  /* 0x0010000009087890 */ /* 0x000fc8000fffe13f */
[----:B------:R-:W-:Y:S02]  /*02f0*/  USHF.L.U32 UR9, UR8, 0xb, URZ ;  /* 0x0000000b08097899 */ /* 0x000fe4000800063f */
[----:B------:R-:W-:Y:S01]  /*0300*/  USHF.L.U32 UR8, UR8, 0x1, URZ ;  /* 0x0000000108087899 */ /* 0x000fe2000800063f */
[----:B------:R-:W1:Y:S11]  /*0310*/  FENCE.VIEW.ASYNC.S ;  /* 0x00000000000073c6 */ /* 0x000e760000000000 */
[----:B-1----:R1:W2:Y:S01]  /*0320*/  SYNCS.EXCH.64 URZ, [UR6+0x1c050], UR8 ;  /* 0x01c05008063f75b2 */ /* 0x0022a20008000100 */
[----:B------:R1:W3:Y:S01]  /*0330*/  SYNCS.EXCH.64 URZ, [UR6+0x1c060], UR10 ;  /* 0x01c0600a063f75b2 */ /* 0x0002e20008000100 */
[----:B------:R1:W4:Y:S01]  /*0340*/  SYNCS.EXCH.64 URZ, [UR6+0x1c058], UR8 ;  /* 0x01c05808063f75b2 */ /* 0x0003220008000100 */
[----:B------:R1:W1:Y:S01]  /*0350*/  SYNCS.EXCH.64 URZ, [UR6+0x1c068], UR10 ;  /* 0x01c0680a063f75b2 */ /* 0x0002620008000100 */
[----:B------:R-:W-:Y:S01]  /*0360*/  NOP ;  /* 0x0000000000007918 */ /* 0x000fe20000000000 */
.L_x_2:
[----:B------:R-:W5:Y:S01]  /*0370*/  SHFL.IDX PT, R3, R2, RZ, 0x1f ;  /* 0x00001fff02037589 */ /* 0x000f6200000e0000 */
[----:B------:R-:W-:Y:S01]  /*0380*/  NOP ;  /* 0x0000000000007918 */ /* 0x000fe20000000000 */
[----:B-----5:R-:W-:-:S13]  /*0390*/  ISETP.NE.AND P0, PT, R3, RZ, PT ;  /* 0x000000ff0300720c */ /* 0x020fda0003f05270 */
[----:B------:R-:W-:Y:S05]  /*03a0*/  @P0 BRA `(.L_x_3) ;  /* 0x0000000000600947 */ /* 0x000fea0003800000 */
[----:B-1----:R-:W1:Y:S01]  /*03b0*/  S2UR UR8, SR_CgaCtaId ;  /* 0x00000000000879c3 */ /* 0x002e620000008800 */
[----:B------:R-:W-:Y:S01]  /*03c0*/  UMOV UR6, 0x400 ;  /* 0x0000040000067882 */ /* 0x000fe20000000000 */
[----:B------:R-:W-:Y:S01]  /*03d0*/  UMOV UR10, 0x1 ;  /* 0x00000001000a7882 */ /* 0x000fe20000000000 */
[----:B------:R-:W-:Y:S01]  /*03e0*/  UMOV UR9, 0x100 ;  /* 0x0000010000097882 */ /* 0x000fe20000000000 */
[----:B------:R-:W-:-:S04]  /*03f0*/  UIADD3 UR10, -UR10, 0x100000, URZ ;  /* 0x001000000a0a7890 */ /* 0x000fc8000fffe13f */
[----:B------:R-:W-:Y:S02]  /*0400*/  USHF.L.U32 UR11, UR10, 0xb, URZ ;  /* 0x0000000b0a0b7899 */ /* 0x000fe4000800063f */
[----:B------:R-:W-:Y:S01]  /*0410*/  USHF.L.U32 UR10, UR10, 0x1, URZ ;  /* 0x000000010a0a7899 */ /* 0x000fe2000800063f */
[----:B------:R-:W-:Y:S01]  /*0420*/  ELECT P0, URZ, PT ;  /* 0x00000000003f782f */ /* 0x000fe20003800000 */
[----:B-1----:R-:W-:Y:S02]  /*0430*/  ULEA UR6, UR8, UR6, 0x18 ;  /* 0x0000000608067291 */ /* 0x002fe4000f8ec03f */
[----:B------:R-:W-:-:S04]  /*0440*/  UIADD3 UR8, -UR9, 0x100000, URZ ;  /* 0x0010000009087890 */ /* 0x000fc8000fffe13f */
[----:B------:R-:W-:Y:S02]  /*0450*/  USHF.L.U32 UR9, UR8, 0xb, URZ ;  /* 0x0000000b08097899 */ /* 0x000fe4000800063f */
[----:B------:R-:W-:Y:S01]  /*0460*/  USHF.L.U32 UR8, UR8, 0x1, URZ ;  /* 0x0000000108087899 */ /* 0x000fe2000800063f */
[----:B------:R-:W1:Y:S03]  /*0470*/  FENCE.VIEW.ASYNC.S ;  /* 0x00000000000073c6 */ /* 0x000e660000000000 */
[----:B-1----:R1:W1:Y:S08]  /*0480*/  SYNCS.EXCH.64 URZ, [UR6+0x1c000], UR10 ;  /* 0x01c0000a063f75b2 */ /* 0x0022700008000100 */
[----:B------:R1:W1:Y:S01]  /*0490*/  SYNCS.EXCH.64 URZ, [UR6+0x1c028], UR8 ;  /* 0x01c02808063f75b2 */ /* 0x0002620008000100 */
        /* <DEDUP_REMOVED lines=8> */
[----:B------:R-:W-:Y:S01]  /*0520*/  NOP ;  /* 0x0000000000007918 */ /* 0x000fe20000000000 */
.L_x_3:
        /* <DEDUP_REMOVED lines=21> */
[----:B------:R-:W-:Y:S01]  /*0680*/  NOP ;  /* 0x0000000000007918 */ /* 0x000fe20000000000 */
.L_x_4:
[----:B------:R-:W5:Y:S01]  /*0690*/  SHFL.IDX PT, R3, R2, RZ, 0x1f ;  /* 0x00001fff02037589 */ /* 0x000f6200000e0000 */
[----:B------:R-:W-:Y:S01]  /*06a0*/  ELECT P0, URZ, PT ;  /* 0x00000000003f782f */ /* 0x000fe20003800000 */
[----:B------:R-:W-:Y:S01]  /*06b0*/  NOP ;  /* 0x0000000000007918 */ /* 0x000fe20000000000 */
[----:B-1----:R-:W-:Y:S02]  /*06c0*/  UMOV UR8, 0x80 ;  /* 0x0000008000087882 */ /* 0x002fe40000000000 */
[C---:B-----5:R-:W-:Y:S02]  /*06d0*/  ISETP.NE.OR P0, PT, R3.reuse, RZ, !P0 ;  /* 0x000000ff0300720c */ /* 0x060fe40004705670 */
[----:B------:R-:W-:-:S11]  /*06e0*/  ISETP.NE.AND P2, PT, R3, RZ, PT ;  /* 0x000000ff0300720c */ /* 0x000fd60003f45270 */
[----:B------:R-:W-:Y:S01]  /*06f0*/  VOTEU.ALL UP0, P0 ;  /* 0x00000000003f7886 */ /* 0x000fe20000000000 */
[----:B------:R-:W-:Y:S01]  /*0700*/  VOTEU.ALL UP2, P0 ;  /* 0x00000000003f7886 */ /* 0x000fe20000040000 */
[----:B------:R-:W-:Y:S01]  /*0710*/  VOTEU.ALL UP3, P0 ;  /* 0x00000000003f7886 */ /* 0x000fe20000060000 */
[----:B------:R-:W-:Y:S02]  /*0720*/  VOTEU.ALL UP4, P0 ;  /* 0x00000000003f7886 */ /* 0x000fe40000080000 */
[----:B------:R-:W1:Y:S01]  /*0730*/  @!UP0 S2UR UR10, SR_CgaCtaId ;  /* 0x00000000000a89c3 */ /* 0x000e620000008800 */
[----:B------:R-:W-:Y:S01]  /*0740*/  @!UP0 UMOV UR6, 0x400 ;  /* 0x0000040000068882 */ /* 0x000fe20000000000 */
[----:B------:R-:W-:-:S04]  /*0750*/  @!UP0 UIADD3 UR8, -UR8, 0x100000, URZ ;  /* 0x0010000008088890 */ /* 0x000fc8000fffe13f */
[----:B------:R-:W-:Y:S02]  /*0760*/  @!UP0 USHF.L.U32 UR9, UR8, 0xb, URZ ;  /* 0x0000000b08098899 */ /* 0x000fe4000800063f */
[----:B------:R-:W-:Y:S02]  /*0770*/  @!UP0 USHF.L.U32 UR8, UR8, 0x1, URZ ;  /* 0x0000000108088899 */ /* 0x000fe4000800063f */
[----:B-1----:R-:W-:Y:S01]  /*0780*/  @!UP0 ULEA UR6, UR10, UR6, 0x18 ;  /* 0x000000060a068291 */ /* 0x002fe2000f8ec03f */
[----:B------:R-:W-:Y:S01]  /*0790*/  VOTEU.ALL UP0, P0 ;  /* 0x00000000003f7886 */ /* 0x000fe20000000000 */
[----:B------:R-:W1:Y:S10]  /*07a0*/  FENCE.VIEW.ASYNC.S ;  /* 0x00000000000073c6 */ /* 0x000e740000000000 */
[----:B-1----:R1:W1:Y:S01]  /*07b0*/  @!UP0 SYNCS.EXCH.64 URZ, [UR6+0x1c090], UR8 ;  /* 0x01c09008063f85b2 */ /* 0x0022620008000100 */
[----:B------:R1:W1:Y:S01]  /*07c0*/  @!UP2 SYNCS.EXCH.64 URZ, [UR6+0x1c098], UR8 ;  /* 0x01c09808063fa5b2 */ /* 0x0002620008000100 */
[----:B------:R1:W1:Y:S01]  /*07d0*/  @!UP3 SYNCS.EXCH.64 URZ, [UR6+0x1c0a0], UR8 ;  /* 0x01c0a008063fb5b2 */ /* 0x0002620008000100 */
[----:B------:R1:W1:Y:S01]  /*07e0*/  @!UP4 SYNCS.EXCH.64 URZ, [UR6+0x1c0a8], UR8 ;  /* 0x01c0a808063fc5b2 */ /* 0x0002620008000100 */
[----:B------:R-:W-:Y:S01]  /*07f0*/  NOP ;  /* 0x0000000000007918 */ /* 0x000fe20000000000 */
[----:B------:R-:W-:Y:S05]  /*0800*/  @P2 BRA `(.L_x_5) ;  /* 0x0000000000582947 */ /* 0x000fea0003800000 */
[----:B-1----:R-:W1:Y:S01]  /*0810*/  S2UR UR8, SR_CgaCtaId ;  /* 0x00000000000879c3 */ /* 0x002e620000008800 */
        /* <DEDUP_REMOVED lines=12> */
[----:B-1----:R1:W1:Y:S01]  /*08e0*/  SYNCS.EXCH.64 URZ, [UR6+0x1c0c0], UR8 ;  /* 0x01c0c008063f75b2 */ /* 0x0022620008000100 */
        /* <DEDUP_REMOVED lines=8> */
.L_x_5:
[----:B------:R-:W-:Y:S01]  /*0970*/  ISETP.NE.AND P0, PT, RZ, UR36, PT ;  /* 0x00000024ff007c0c */ /* 0x000fe2000bf05270 */
[----:B------:R-:W-:Y:S01]  /*0980*/  NOP ;  /* 0x0000000000007918 */ /* 0x000fe20000000000 */
[----:B------:R-:W-:Y:S01]  /*0990*/  MOV R2, UR5 ;  /* 0x0000000500027c02 */ /* 0x000fe20008000f00 */
[----:B-1234-:R-:W-:Y:S03]  /*09a0*/  BAR.SYNC.DEFER_BLOCKING 0x0 ;  /* 0x0000000000007b1d */ /* 0x01efe60000010000 */
[----:B------:R-:W-:-:S07]  /*09b0*/  ISETP.EQ.AND P2, PT, R2, 0x1, P1 ;  /* 0x000000010200780c */ /* 0x000fce0000f42270 */
[----:B------:R-:W-:Y:S06]  /*09c0*/  @!P0 BRA `(.L_x_6) ;  /* 0x000000a0009c8947 */ /* 0x000fec0003800000 */
[----:B------:R-:W-:-:S06]  /*09d0*/  UISETP.GT.U32.AND UP0, UPT, UR7, 0x3, UPT ;  /* 0x000000030700788c */ /* 0x000fcc000bf04070 */
[----:B------:R-:W-:-:S13]  /*09e0*/  PLOP3.LUT P0, PT, PT, PT, UP0, 0x80, 0x0 ;  /* 0x000000000000781c */ /* 0x000fda0003f0f008 */
[----:B------:R-:W-:Y:S05]  /*09f0*/  @P0 EXIT ;  /* 0x000000000000094d */ /* 0x000fea0003800000 */
.L_x_7:
[----:B------:R-:W-:-:S08]  /*0a00*/  NOP ;  /* 0x0000000000007918 */ /* 0x000fd00000000000 */
[----:B------:R-:W1:Y:S02]  /*0a10*/  USETMAXREG.TRY_ALLOC.CTAPOOL UP0, 0xf0 ;  /* 0x000000f0000079c8 */ /* 0x000e640008000600 */
[----:B-1----:R-:W-:-:S13]  /*0a20*/  PLOP3.LUT P0, PT, PT, PT, UP0, 0x80, 0x0 ;  /* 0x000000000000781c */ /* 0x002fda0003f0f008 */
[----:B------:R-:W-:Y:S05]  /*0a30*/  @!P0 BRA `(.L_x_7) ;  /* 0xfffffffc00f08947 */ /* 0x000fea000383ffff */
[----:B------:R-:W-:Y:S01]  /*0a40*/  UISETP.NE.AND UP0, UPT, UR36, 0x1, UPT ;  /* 0x000000012400788c */ /* 0x000fe2000bf05270 */
[----:B------:R-:W1:Y:S01]  /*0a50*/  S2UR UR44, SR_CTAID.X ;  /* 0x00000000002c79c3 */ /* 0x000e620000002500 */
[----:B------:R-:W-:Y:S01]  /*0a60*/  UMOV UR5, URZ ;  /* 0x0000003f00057c82 */ /* 0x000fe20008000000 */
[----:B------:R-:W-:-:S03]  /*0a70*/  UMOV UR6, URZ ;  /* 0x0000003f00067c82 */ /* 0x000fc60008000000 */
[----:B------:R-:W-:-:S13]  /*0a80*/  PLOP3.LUT P0, PT, PT, PT, UP0, 0x80, 0x0 ;  /* 0x000000000000781c */ /* 0x000fda0003f0f008 */
[----:B------:R-:W-:Y:S05]  /*0a90*/  @!P0 BRA `(.L_x_8) ;  /* 0x00000000003c8947 */ /* 0x000fea0003800000 */
[----:B------:R-:W-:Y:S01]  /*0aa0*/  UISETP.NE.AND UP0, UPT, UR36, 0x2, UPT ;  /* 0x000000022400788c */ /* 0x000fe2000bf05270 */
[----:B------:R-:W-:-:S05]  /*0ab0*/  UMOV UR6, 0x1 ;  /* 0x0000000100067882 */ /* 0x000fca0000000000 */
[----:B------:R-:W-:-:S13]  /*0ac0*/  PLOP3.LUT P1, PT, PT, PT, UP0, 0x80, 0x0 ;  /* 0x000000000000781c */ /* 0x000fda0003f2f008 */
[----:B------:R-:W-:Y:S05]  /*0ad0*/  @!P1 BRA `(.L_x_8) ;  /* 0x00000000002c9947 */ /* 0x000fea0003800000 */
[----:B------:R-:W-:-:S06]  /*0ae0*/  UISETP.NE.AND UP0, UPT, UR36, 0x3, UPT ;  /* 0x000000032400788c */ /* 0x000fcc000bf05270 */
[----:B------:R-:W-:-:S13]  /*0af0*/  PLOP3.LUT P1, PT, PT, PT, UP0, 0x80, 0x0 ;  /* 0x000000000000781c */ /* 0x000fda0003f2f008 */
[----:B------:R-:W-:Y:S05]  /*0b00*/  @!P1 BRA `(.L_x_9) ;  /* 0x0000000000189947 */ /* 0x000fea0003800000 */
[----:B------:R-:W-:-:S11]  /*0b10*/  UISETP.NE.AND UP0, UPT, UR36, 0x4, UPT ;  /* 0x000000042400788c */ /* 0x000fd6000bf05270 */
[----:B------:R-:W-:Y:S01]  /*0b20*/  @!UP0 UMOV UR5, 0x1 ;  /* 0x0000000100058882 */ /* 0x000fe20000000000 */
[----:B------:R-:W-:Y:S01]  /*0b30*/  @!UP0 UMOV UR6, 0x1 ;  /* 0x0000000100068882 */ /* 0x000fe20000000000 */
[----:B------:R-:W-:Y:S01]  /*0b40*/  @UP0 UMOV UR5, URZ ;  /* 0x0000003f00050c82 */ /* 0x000fe20008000000 */
[----:B------:R-:W-:Y:S01]  /*0b50*/  @UP0 UMOV UR6, URZ ;  /* 0x0000003f00060c82 */ /* 0x000fe20008000000 */
[----:B------:R-:W-:Y:S05]  /*0b60*/  BRA `(.L_x_8) ;  /* 0x0000000000087947 */ /* 0x000fea0003800000 */
.L_x_9:
[----:B------:R-:W-:Y:S01]  /*0b70*/  UMOV UR5, 0x1 ;  /* 0x0000000100057882 */ /* 0x000fe20000000000 */
[----:B------:R-:W-:-:S05]  /*0b80*/  UMOV UR6, URZ ;  /* 0x0000003f00067c82 */ /* 0x000fca0008000000 */
.L_x_8:
[----:B------:R-:W-:Y:S05]  /*0b90*/  @!P0 BRA `(.L_x_10) ;  /* 0x00000000003c8947 */ /* 0x000fea0003800000 */
[----:B------:R-:W-:-:S06]  /*0ba0*/  UISETP.NE.AND UP0, UPT, UR36, 0x2, UPT ;  /* 0x000000022400788c */ /* 0x000fcc000bf05270 */
[----:B------:R-:W-:-:S13]  /*0bb0*/  PLOP3.LUT P0, PT, PT, PT, UP0, 0x80, 0x0 ;  /* 0x000000000000781c */ /* 0x000fda0003f0f008 */
[----:B------:R-:W-:Y:S05]  /*0bc0*/  @!P0 BRA `(.L_x_11) ;  /* 0x0000000000288947 */ /* 0x000fea0003800000 */
[----:B------:R-:W-:-:S06]  /*0bd0*/  UISETP.NE.AND UP0, UPT, UR36, 0x3, UPT ;  /* 0x000000032400788c */ /* 0x000fcc000bf05270 */
[----:B------:R-:W-:-:S13]  /*0be0*/  PLOP3.LUT P0, PT, PT, PT, UP0, 0x80, 0x0 ;  /* 0x000000000000781c */ /* 0x000fda0003f0f008 */
[----:B------:R-:W-:Y:S05]  /*0bf0*/  @!P0 BRA `(.L_x_12) ;  /* 0x0000000000148947 */ /* 0x000fea0003800000 */
[----:B------:R-:W-:-:S06]  /*0c00*/  UISETP.NE.AND UP0, UPT, UR36, 0x4, UPT ;  /* 0x000000042400788c */ /* 0x000fcc000bf05270 */
[----:B------:R-:W-:-:S13]  /*0c10*/  PLOP3.LUT P0, PT, PT, PT, UP0, 0x80, 0x0 ;  /* 0x000000000000781c */ /* 0x000fda0003f0f008 */
[----:B------:R-:W-:Y:S05]  /*0c20*/  @P0 BRA `(.L_x_13) ;  /* 0x00000000001c0947 */ /* 0x000fea0003800000 */
[----:B-1----:R-:W-:Y:S01]  /*0c30*/  ULEA UR44, UR44, 0x3, 0x1 ;  /* 0x000000032c2c7891 */ /* 0x002fe2000f8e083f */
[----:B------:R-:W-:Y:S11]  /*0c40*/  BRA `(.L_x_13) ;  /* 0x0000000000147947 */ /* 0x000ff60003800000 */
.L_x_12:
[----:B-1----:R-:W-:Y:S01]  /*0c50*/  ULEA UR44, UR44, 0x2, 0x1 ;  /* 0x000000022c2c7891 */ /* 0x002fe2000f8e083f */
[----:B------:R-:W-:Y:S11]  /*0c60*/  BRA `(.L_x_13) ;  /* 0x00000000000c7947 */ /* 0x000ff60003800000 */
.L_x_11:
[----:B-1----:R-:W-:Y:S01]  /*0c70*/  ULEA UR44, UR44, 0x1, 0x1 ;  /* 0x000000012c2c7891 */ /* 0x002fe2000f8e083f */
[----:B------:R-:W-:Y:S11]  /*0c80*/  BRA `(.L_x_13) ;  /* 0x0000000000047947 */ /* 0x000ff60003800000 */
.L_x_10:
[----:B-1----:R-:W-:-:S12]  /*0c90*/  USHF.L.U32 UR44, UR44, 0x1, URZ ;  /* 0x000000012c2c7899 */ /* 0x002fd8000800063f */
.L_x_13:
[----:B------:R-:W-:-:S04]  /*0ca0*/  ULOP3.LUT UR8, UR4, 0x1, URZ, 0xfc, !UPT ;  /* 0x0000000104087892 */ /* 0x000fc8000f8efc3f */
[----:B------:R-:W-:-:S06]  /*0cb0*/  UISETP.NE.AND UP0, UPT, UR8, 0x3, UPT ;  /* 0x000000030800788c */ /* 0x000fcc000bf05270 */
[----:B------:R-:W-:-:S13]  /*0cc0*/  PLOP3.LUT P0, PT, PT, PT, UP0, 0x80, 0x0 ;  /* 0x000000000000781c */ /* 0x000fda0003f0f008 */
[----:B------:R-:W-:Y:S05]  /*0cd0*/  @!P0 BRA `(.L_x_14) ;  /* 0x0000000000048947 */ /* 0x000fea0003800000 */
[----:B-1----:R-:W-:Y:S01]  /*0ce0*/  BPT.TRAP 0x1 ;  /* 0x000000040000795c */ /* 0x002fe20000300000 */
.L_x_14:
[----:B------:R-:W2:Y:S01]  /*0cf0*/  S2UR UR8, SR_CgaCtaId ;  /* 0x00000000000879c3 */ /* 0x000ea20000008800 */
[----:B------:R-:W-:Y:S01]  /*0d00*/  UMOV UR37, 0x400 ;  /* 0x0000040000257882 */ /* 0x000fe20000000000 */
[----:B------:R-:W-:Y:S01]  /*0d10*/  IMAD.U32 R4, RZ, RZ, UR5 ;  /* 0x00000005ff047e24 */ /* 0x000fe2000f8e00ff */
[----:B------:R-:W-:-:S04]  /*0d20*/  SHF.R.S32.HI R3, RZ, 0x1f, R0 ;  /* 0x0000001fff037819 */ /* 0x000fc80000011400 */
[----:B------:R-:W-:Y:S02]  /*0d30*/  SHF.L.U32 R4, R4, 0x1f, RZ ;  /* 0x0000001f04047819 */ /* 0x000fe400000006ff */
[----:B------:R-:W-:-:S04]  /*0d40*/  LEA.HI R3, R3, R0, RZ, 0x7 ;  /* 0x0000000003037211 */ /* 0x000fc800078f38ff */
[----:B------:R-:W-:-:S04]  /*0d50*/  LOP3.LUT R3, R3, 0xffffff80, RZ, 0xc0, !PT ;  /* 0xffffff8003037812 */ /* 0x000fc800078ec0ff */
[----:B------:R-:W-:-:S04]  /*0d60*/  IADD3 R3, -R3, R0, RZ ;  /* 0x0000000003037210 */ /* 0x000fc80007ffe1ff */
[----:B------:R-:W-:Y:S01]  /*0d70*/  SHF.R.S32.HI R2, RZ, 0x1f, R3 ;  /* 0x0000001fff027819 */ /* 0x000fe20000011403 */
[----:B--2---:R-:W-:-:S03]  /*0d80*/  ULEA UR37, UR8, UR37, 0x18 ;  /* 0x0000002508257291 */ /* 0x004fc6000f8ec03f */
[----:B------:R-:W-:Y:S01]  /*0d90*/  LEA.HI R2, R2, R3, RZ, 0x2 ;  /* 0x0000000302027211 */ /* 0x000fe200078f10ff */
[----:B------:R-:W-:-:S03]  /*0da0*/  ULEA UR8, UR6, UR37, 0x3 ;  /* 0x0000002506087291 */ /* 0x000fc6000f8e183f */
[----:B------:R-:W-:-:S05]  /*0db0*/  LOP3.LUT R2, R2, 0x7ffffffc, RZ, 0xc0, !PT ;  /* 0x7ffffffc02027812 */ /* 0x000fca00078ec0ff */
[----:B------:R-:W-:Y:S01]  /*0dc0*/  IMAD.IADD R2, R3, 0x1, -R2 ;  /* 0x0000000103027824 */ /* 0x000fe200078e0a02 */
[----:B------:R-:W2:Y:S02]  /*0dd0*/  SYNCS.PHASECHK.TRANS64.TRYWAIT P1, [UR8+0x1c050], R4 ;  /* 0x01c05004ff0075a7 */ /* 0x000ea40008020148 */
[----:B--2---:R-:W-:Y:S05]  /*0de0*/  @!P1 BRA `(.L_x_15) ;  /* 0x000000b000089947 */ /* 0x004fea0003800000 */
.L_x_106:
[----:B------:R-:W-:Y:S01]  /*0df0*/  SHF.L.U32 R6, R2, 0x1, RZ ;  /* 0x0000000102067819 */ /* 0x000fe200000006ff */
[----:B------:R-:W-:Y:S06]  /*0e00*/  @!P0 BRA `(.L_x_16) ;  /* 0x0000000000048947 */ /* 0x000fec0003800000 */
[----:B-1----:R-:W-:Y:S01]  /*0e10*/  BPT.TRAP 0x1 ;  /* 0x000000040000795c */ /* 0x002fe20000300000 */
.L_x_16:
[----:B------:R-:W-:Y:S01]  /*0e20*/  SHF.L.U32 R12, RZ, 0x1f, RZ ;  /* 0x0000001fff0c7819 */ /* 0x000fe200000006ff */
[----:B------:R-:W-:Y:S01]  /*0e30*/  UIADD3 UR5, UR37, 0x1c090, URZ ;  /* 0x0001c09025057890 */ /* 0x000fe2000fffe03f */
[----:B------:R-:W-:Y:S02]  /*0e40*/  ISETP.NE.AND P2, PT, RZ, UR7, PT ;  /* 0x00000007ff007c0c */ /* 0x000fe4000bf45270 */
[----:B------:R-:W3:Y:S02]  /*0e50*/  SYNCS.PHASECHK.TRANS64.TRYWAIT P1, [UR37+0x1c000], R12 ;  /* 0x01c0000cff0075a7 */ /* 0x000ee40008020165 */
[----:B---3--:R-:W-:Y:S09]  /*0e60*/  @!P1 BRA `(.L_x_17) ;  /* 0x000000b000009947 */ /* 0x008ff20003800000 */
.L_x_107:
[----:B------:R-:W-:Y:S01]  /*0e70*/  ULEA UR39, UR36, UR5, 0x3 ;  /* 0x0000000524277291 */ /* 0x000fe2000f8e183f */
[----:B------:R-:W-:-:S04]  /*0e80*/  SEL R2, RZ, 0x1, P2 ;  /* 0x00000001ff027807 */ /* 0x000fc80001000000 */
[----:B------:R-:W-:-:S04]  /*0e90*/  SHF.L.U32 R2, R2, 0x1f, RZ ;  /* 0x0000001f02027819 */ /* 0x000fc800000006ff */
[----:B------:R-:W3:Y:S02]  /*0ea0*/  SYNCS.PHASECHK.TRANS64.TRYWAIT P1, [UR39+-0x8], R2 ;  /* 0xfffff802ff0075a7 */ /* 0x000ee40008020167 */
[----:B---3--:R-:W-:Y:S05]  /*0eb0*/  @!P1 BRA `(.L_x_18) ;  /* 0x000000b000049947 */ /* 0x008fea0003800000 */
.L_x_108:
[----:B------:R-:W-:Y:S01]  /*0ec0*/  USHF.R.U32.HI UR8, URZ, 0x4, UR37 ;  /* 0x000000043f087899 */ /* 0x000fe20008011625 */
[----:B------:R-:W-:Y:S01]  /*0ed0*/  WARPGROUP.ARRIVE ;  /* 0x00000000000079c5 */ /* 0x000fe20000000000 */
[----:B------:R-:W-:Y:S01]  /*0ee0*/  UIADD3 UR9, UR37, 0x8000, URZ ;  /* 0x0000800025097890 */ /* 0x000fe2000fffe03f */
[----:B------:R-:W3:Y:S01]  /*0ef0*/  LDC R11, c[0x0][0x28c] ;  /* 0x0000a300ff0b7b82 */ /* 0x000ee20000000800 */
[----:B------:R-:W-:Y:S01]  /*0f00*/  ULOP3.LUT UR8, UR8, 0x3fff, URZ, 0xc0, !UPT ;  /* 0x00003fff08087892 */ /* 0x000fe2000f8ec03f */
[C---:B--2---:R-:W-:Y:S01]  /*0f10*/  VIADD R2, R6.reuse, 0x1 ;  /* 0x0000000106027836 */ /* 0x044fe20000000000 */
[----:B------:R-:W-:Y:S01]  /*0f20*/  USHF.R.U32.HI UR9, URZ, 0x4, UR9 ;  /* 0x000000043f097899 */ /* 0x000fe20008011609 */
[C---:B------:R-:W-:Y:S01]  /*0f30*/  IADD3 R4, R6.reuse, 0x8, RZ ;  /* 0x0000000806047810 */ /* 0x040fe20007ffe0ff */
[----:B------:R-:W-:Y:S01]  /*0f40*/  ULOP3.LUT UR8, UR8, 0x10000, URZ, 0xfc, !UPT ;  /* 0x0001000008087892 */ /* 0x000fe2000f8efc3f */
[----:B------:R-:W-:Y:S01]  /*0f50*/  IADD3 R8, R6, 0x10, RZ ;  /* 0x0000001006087810 */ /* 0x000fe20007ffe0ff */
[----:B------:R-:W-:Y:S01]  /*0f60*/  ULOP3.LUT UR9, UR9, 0x3fff, URZ, 0xc0, !UPT ;  /* 0x00003fff09097892 */ /* 0x000fe2000f8ec03f */
[----:B------:R-:W-:Y:S01]  /*0f70*/  P2R R15, PR, RZ, 0x1 ;  /* 0x00000001ff0f7803 */ /* 0x000fe20000000000 */
[----:B------:R-:W-:Y:S01]  /*0f80*/  ULEA UR24, UR6, UR8, 0xa ;  /* 0x0000000806187291 */ /* 0x000fe2000f8e503f */
[----:B------:R-:W-:Y:S01]  /*0f90*/  LOP3.LUT R9, R0, 0x3, RZ, 0xc0, !PT ;  /* 0x0000000300097812 */ /* 0x000fe200078ec0ff */
[----:B------:R-:W-:Y:S01]  /*0fa0*/  ULOP3.LUT UR38, UR9, 0x10000, URZ, 0xfc, !UPT ;  /* 0x0001000009267892 */ /* 0x000fe2000f8efc3f */
[----:B------:R-:W-:Y:S01]  /*0fb0*/  MOV R151, RZ ;  /* 0x000000ff00977202 */ /* 0x000fe20000000f00 */
[----:B------:R-:W-:Y:S01]  /*0fc0*/  UMOV UR25, 0x40000040 ;  /* 0x4000004000197882 */ /* 0x000fe20000000000 */
[----:B------:R-:W-:Y:S01]  /*0fd0*/  UMOV UR11, 0x40000040 ;  /* 0x40000040000b7882 */ /* 0x000fe20000000000 */
[----:B------:R-:W-:Y:S01]  /*0fe0*/  UMOV UR9, UR25 ;  /* 0x0000001900097c82 */ /* 0x000fe20008000000 */
[----:B------:R-:W-:Y:S01]  /*0ff0*/  UMOV UR8, UR24 ;  /* 0x0000001800087c82 */ /* 0x000fe20008000000 */
[----:B------:R-:W-:Y:S01]  /*1000*/  UIADD3 UR28, UR24, 0x2, URZ ;  /* 0x00000002181c7890 */ /* 0x000fe2000fffe03f */
[----:B------:R-:W-:Y:S01]  /*1010*/  IADD3 R9, R9, -0x1, RZ ;  /* 0xffffffff09097810 */ /* 0x000fe20007ffe0ff */
[----:B------:R-:W-:Y:S01]  /*1020*/  UMOV UR10, UR38 ;  /* 0x00000026000a7c82 */ /* 0x000fe20008000000 */
[----:B------:R-:W-:Y:S01]  /*1030*/  UIADD3 UR30, UR38, 0x2, URZ ;  /* 0x00000002261e7890 */ /* 0x000fe2000fffe03f */
[----:B------:R-:W-:Y:S01]  /*1040*/  QGMMA.64x64x32.F32.E4M3.E4M3 R24, gdesc[UR8], RZ, !UPT, gsb0 ;  /* 0x00e00000081879f3 */ /* 0x000fe2000c0008ff */
[----:B------:R-:W-:Y:S01]  /*1050*/  UMOV UR29, 0x40000040 ;  /* 0x40000040001d7882 */ /* 0x000fe20000000000 */
[----:B------:R-:W-:Y:S01]  /*1060*/  UMOV UR31, 0x40000040 ;  /* 0x40000040001f7882 */ /* 0x000fe20000000000 */
[----:B------:R-:W-:Y:S01]  /*1070*/  UIADD3 UR32, UR24, 0x4, URZ ;  /* 0x0000000418207890 */ /* 0x000fe2000fffe03f */
[-C--:B---3--:R-:W-:Y:S01]  /*1080*/  ISETP.GE.AND P2, PT, R4, R11.reuse, PT ;  /* 0x0000000b0400720c */ /* 0x088fe20003f46270 */
[----:B------:R-:W-:Y:S01]  /*1090*/  UIADD3 UR34, UR38, 0x4, URZ ;  /* 0x0000000426227890 */ /* 0x000fe2000fffe03f */
[-C--:B------:R-:W-:Y:S01]  /*10a0*/  ISETP.GE.AND P4, PT, R2, R11.reuse, PT ;  /* 0x0000000b0200720c */ /* 0x080fe20003f86270 */
[----:B------:R-:W-:Y:S01]  /*10b0*/  UMOV UR33, 0x40000040 ;  /* 0x4000004000217882 */ /* 0x000fe20000000000 */
[----:B------:R-:W-:Y:S01]  /*10c0*/  UMOV UR35, 0x40000040 ;  /* 0x4000004000237882 */ /* 0x000fe20000000000 */
[----:B------:R-:W-:Y:S01]  /*10d0*/  UIADD3 UR40, UR24, 0x6, URZ ;  /* 0x0000000618287890 */ /* 0x000fe2000fffe03f */
[C---:B------:R-:W-:Y:S01]  /*10e0*/  VIADD R4, R6.reuse, 0x11 ;  /* 0x0000001106047836 */ /* 0x040fe20000000000 */
[----:B------:R-:W-:Y:S01]  /*10f0*/  UIADD3 UR42, UR38, 0x6, URZ ;  /* 0x00000006262a7890 */ /* 0x000fe2000fffe03f */
[CC--:B------:R-:W-:Y:S01]  /*1100*/  ISETP.GE.AND P1, PT, R6.reuse, R11.reuse, PT ;  /* 0x0000000b0600720c */ /* 0x0c0fe20003f26270 */
[----:B------:R-:W-:Y:S01]  /*1110*/  UMOV UR41, 0x40000040 ;  /* 0x4000004000297882 */ /* 0x000fe20000000000 */
[----:B------:R-:W-:Y:S01]  /*1120*/  UMOV UR43, 0x40000040 ;  /* 0x40000040002b7882 */ /* 0x000fe20000000000 */
[----:B------:R-:W-:Y:S01]  /*1130*/  UIADD3 UR8, UR24, 0x200, URZ ;  /* 0x0000020018087890 */ /* 0x000fe2000fffe03f */
[----:B------:R-:W-:Y:S01]  /*1140*/  VIADD R2, R6, 0x9 ;  /* 0x0000000906027836 */ /* 0x000fe20000000000 */
[----:B------:R-:W-:Y:S01]  /*1150*/  UIADD3 UR10, UR38, 0x200, URZ ;  /* 0x00000200260a7890 */ /* 0x000fe2000fffe03f */
[-C--:B------:R-:W-:Y:S01]  /*1160*/  ISETP.GE.AND P5, PT, R4, R11.reuse, PT ;  /* 0x0000000b0400720c */ /* 0x080fe20003fa6270 */
        /* <DEDUP_REMOVED lines=9> */
[----:B------:R-:W-:Y:S01]  /*1200*/  IADD3 R2, R6, 0x18, RZ ;  /* 0x0000001806027810 */ /* 0x000fe20007ffe0ff */
[----:B------:R-:W-:Y:S01]  /*1210*/  UIADD3 UR18, UR38, 0x204, URZ ;  /* 0x0000020426127890 */ /* 0x000fe2000fffe03f */
[----:B------:R-:W-:Y:S01]  /*1220*/  ISETP.GE.AND P6, PT, R8, R11, PT ;  /* 0x0000000b0800720c */ /* 0x000fe20003fc6270 */
[----:B------:R-:W-:Y:S01]  /*1230*/  UMOV UR17, 0x40000040 ;  /* 0x4000004000117882 */ /* 0x000fe20000000000 */
[----:B------:R-:W-:Y:S01]  /*1240*/  UMOV UR19, 0x40000040 ;  /* 0x4000004000137882 */ /* 0x000fe20000000000 */
[----:B------:R-:W-:Y:S01]  /*1250*/  UIADD3 UR20, UR24, 0x206, URZ ;  /* 0x0000020618147890 */ /* 0x000fe2000fffe03f */
[----:B------:R-:W-:Y:S01]  /*1260*/  IMAD.SHL.U32 R0, R0, 0x4, RZ ;  /* 0x0000000400007824 */ /* 0x000fe200078e00ff */
[----:B------:R-:W-:Y:S01]  /*1270*/  UIADD3 UR22, UR38, 0x206, URZ ;  /* 0x0000020626167890 */ /* 0x000fe2000fffe03f */
[----:B------:R-:W-:Y:S01]  /*1280*/  UMOV UR21, 0x40000040 ;  /* 0x4000004000157882 */ /* 0x000fe20000000000 */
[----:B------:R-:W-:Y:S01]  /*1290*/  UMOV UR23, 0x40000040 ;  /* 0x4000004000177882 */ /* 0x000fe20000000000 */
[----:B------:R-:W-:Y:S01]  /*12a0*/  ULDC UR6, c[0x0][0x604] ;  /* 0x0001810000067ab9 */ /* 0x000fe20000000800 */
[----:B------:R-:W-:-:S04]  /*12b0*/  USHF.L.U32 UR7, UR7, 0x3, URZ ;  /* 0x0000000307077899 */ /* 0x000fc8000800063f */
[----:B------:R-:W-:-:S06]  /*12c0*/  ULOP3.LUT UR7, UR7, 0x8, URZ, 0xc, !UPT ;  /* 0x0000000807077892 */ /* 0x000fcc000f8e0c3f */
[----:B------:R-:W-:Y:S01]  /*12d0*/  IMAD.U32 R13, RZ, RZ, UR7 ;  /* 0x00000007ff0d7e24 */ /* 0x000fe2000f8e00ff */
[----:B------:R-:W-:Y:S02]  /*12e0*/  WARPGROUP.DEPBAR.LE gsb0, 0x0 ;  /* 0x00008000000079c5 */ /* 0x000fe40000010000 */
[----:B------:R-:W-:-:S06]  /*12f0*/  WARPGROUP.ARRIVE ;  /* 0x00000000000079c5 */ /* 0x000fcc0000000000 */
[----:B------:R-:W-:Y:S03]  /*1300*/  QGMMA.64x64x32.F32.E4M3.E4M3 R24, gdesc[UR28], R24, gsb0 ;  /* 0x00e000001c1879f3 */ /* 0x000fe60008000818 */
        /* <DEDUP_REMOVED lines=19> */
[----:B------:R-:W-:Y:S01]  /*1440*/  FSEL R24, R24, -INF , !P1 ;  /* 0xff80000018187808 */ /* 0x000fe20004800000 */
[----:B------:R2:W-:Y:S01]  /*1450*/  SYNCS.ARRIVE.TRANS64.A1T0 RZ, [R13+UR5], RZ ;  /* 0x000000ff0dff79a7 */ /* 0x0005e20008100005 */
[----:B------:R-:W-:Y:S02]  /*1460*/  FSEL R25, R25, -INF , !P4 ;  /* 0xff80000019197808 */ /* 0x000fe40006000000 */
[----:B------:R-:W-:Y:S02]  /*1470*/  FSEL R28, R28, -INF , !P2 ;  /* 0xff8000001c1c7808 */ /* 0x000fe40005000000 */
[----:B------:R-:W-:-:S02]  /*1480*/  FMNMX R3, R24, R25, !PT ;  /* 0x0000001918037209 */ /* 0x000fc40007800000 */
[----:B------:R-:W-:Y:S02]  /*1490*/  FSEL R27, R27, -INF , !P4 ;  /* 0xff8000001b1b7808 */ /* 0x000fe40006000000 */
[----:B------:R-:W-:Y:S02]  /*14a0*/  FSEL R26, R26, -INF , !P1 ;  /* 0xff8000001a1a7808 */ /* 0x000fe40004800000 */
[-C--:B------:R-:W-:Y:S02]  /*14b0*/  ISETP.GE.AND P4, PT, R4, R11.reuse, PT ;  /* 0x0000000b0400720c */ /* 0x080fe40003f86270 */
[----:B------:R-:W-:Y:S02]  /*14c0*/  ISETP.GE.AND P1, PT, R2, R11, PT ;  /* 0x0000000b0200720c */ /* 0x000fe40003f26270 */
[----:B------:R-:W-:Y:S02]  /*14d0*/  FSEL R29, R29, -INF , !P3 ;  /* 0xff8000001d1d7808 */ /* 0x000fe40005800000 */
[----:B------:R-:W-:-:S02]  /*14e0*/  FMNMX R4, R28, R3, !PT ;  /* 0x000000031c047209 */ /* 0x000fc40007800000 */
[----:B------:R-:W-:Y:S02]  /*14f0*/  IADD3 R2, R6, 0x20, RZ ;  /* 0x0000002006027810 */ /* 0x000fe40007ffe0ff */
[----:B------:R-:W-:Y:S02]  /*1500*/  FSEL R30, R30, -INF , !P2 ;  /* 0xff8000001e1e7808 */ /* 0x000fe40005000000 */
[----:B------:R-:W-:Y:S02]  /*1510*/  FSEL R32, R32, -INF , !P6 ;  /* 0xff80000020207808 */ /* 0x000fe40007000000 */
[----:B------:R-:W-:Y:S02]  /*1520*/  FMNMX R3, R29, R4, !PT ;  /* 0x000000041d037209 */ /* 0x000fe40007800000 */
[----:B------:R-:W-:Y:S01]  /*1530*/  ISETP.GE.AND P2, PT, R2, R11, PT ;  /* 0x0000000b0200720c */ /* 0x000fe20003f46270 */
[----:B------:R-:W-:Y:S01]  /*1540*/  VIADD R2, R6, 0x21 ;  /* 0x0000002106027836 */ /* 0x000fe20000000000 */
[----:B------:R-:W-:-:S02]  /*1550*/  FSEL R33, R33, -INF , !P5 ;  /* 0xff80000021217808 */ /* 0x000fc40006800000 */
[----:B------:R-:W-:Y:S02]  /*1560*/  FMNMX R4, R32, R3, !PT ;  /* 0x0000000320047209 */ /* 0x000fe40007800000 */
[----:B------:R-:W-:Y:S02]  /*1570*/  FSEL R31, R31, -INF , !P3 ;  /* 0xff8000001f1f7808 */ /* 0x000fe40005800000 */
[----:B------:R-:W-:Y:S02]  /*1580*/  ISETP.GE.AND P3, PT, R2, R11, PT ;  /* 0x0000000b0200720c */ /* 0x000fe40003f66270 */
[----:B------:R-:W-:Y:S02]  /*1590*/  IADD3 R2, R6, 0x28, RZ ;  /* 0x0000002806027810 */ /* 0x000fe40007ffe0ff */
[----:B------:R-:W-:Y:S02]  /*15a0*/  FSEL R36, R36, -INF , !P1 ;  /* 0xff80000024247808 */ /* 0x000fe40004800000 */
[----:B------:R-:W-:-:S02]  /*15b0*/  FMNMX R3, R33, R4, !PT ;  /* 0x0000000421037209 */ /* 0x000fc40007800000 */
[----:B------:R-:W-:Y:S02]  /*15c0*/  FSEL R34, R34, -INF , !P6 ;  /* 0xff80000022227808 */ /* 0x000fe40007000000 */
[----:B------:R-:W-:Y:S01]  /*15d0*/  ISETP.GE.AND P6, PT, R2, R11, PT ;  /* 0x0000000b0200720c */ /* 0x000fe20003fc6270 */
[----:B------:R-:W-:Y:S01]  /*15e0*/  VIADD R2, R6, 0x29 ;  /* 0x0000002906027836 */ /* 0x000fe20000000000 */
[----:B------:R-:W-:Y:S02]  /*15f0*/  FSEL R37, R37, -INF , !P4 ;  /* 0xff80000025257808 */ /* 0x000fe40006000000 */
[----:B------:R-:W-:Y:S02]  /*1600*/  FMNMX R4, R36, R3, !PT ;  /* 0x0000000324047209 */ /* 0x000fe40007800000 */
[----:B------:R-:W-:Y:S02]  /*1610*/  FSEL R40, R40, -INF , !P2 ;  /* 0xff80000028287808 */ /* 0x000fe40005000000 */
[----:B------:R-:W-:-:S02]  /*1620*/  FMNMX R3, R37, R4, !PT ;  /* 0x0000000425037209 */ /* 0x000fc40007800000 */
[----:B------:R-:W-:Y:S02]  /*1630*/  FSEL R35, R35, -INF , !P5 ;  /* 0xff80000023237808 */ /* 0x000fe40006800000 */
[----:B------:R-:W-:Y:S02]  /*1640*/  ISETP.GE.AND P5, PT, R2, R11, PT ;  /* 0x0000000b0200720c */ /* 0x000fe40003fa6270 */
[----:B------:R-:W-:Y:S02]  /*1650*/  IADD3 R2, R6, 0x30, RZ ;  /* 0x0000003006027810 */ /* 0x000fe40007ffe0ff */
[----:B------:R-:W-:Y:S02]  /*1660*/  FSEL R41, R41, -INF , !P3 ;  /* 0xff80000029297808 */ /* 0x000fe40005800000 */
[----:B------:R-:W-:Y:S02]  /*1670*/  FMNMX R4, R40, R3, !PT ;  /* 0x0000000328047209 */ /* 0x000fe40007800000 */
[----:B------:R-:W-:-:S02]  /*1680*/  FSEL R38, R38, -INF , !P1 ;  /* 0xff80000026267808 */ /* 0x000fc40004800000 */
[----:B------:R-:W-:Y:S01]  /*1690*/  ISETP.GE.AND P1, PT, R2, R11, PT ;  /* 0x0000000b0200720c */ /* 0x000fe20003f26270 */
[----:B------:R-:W-:Y:S01]  /*16a0*/  VIADD R2, R6, 0x31 ;  /* 0x0000003106027836 */ /* 0x000fe20000000000 */
[----:B------:R-:W-:Y:S02]  /*16b0*/  FSEL R44, R44, -INF , !P6 ;  /* 0xff8000002c2c7808 */ /* 0x000fe40007000000 */
[----:B------:R-:W-:Y:S02]  /*16c0*/  FMNMX R3, R41, R4, !PT ;  /* 0x0000000429037209 */ /* 0x000fe40007800000 */
[----:B------:R-:W-:Y:S02]  /*16d0*/  FSEL R39, R39, -INF , !P4 ;  /* 0xff80000027277808 */ /* 0x000fe40006000000 */
[----:B------:R-:W-:Y:S02]  /*16e0*/  FSEL R45, R45, -INF , !P5 ;  /* 0xff8000002d2d7808 */ /* 0x000fe40006800000 */
[----:B------:R-:W-:-:S02]  /*16f0*/  FMNMX R4, R44, R3, !PT ;  /* 0x000000032c047209 */ /* 0x000fc40007800000 */
[-C--:B------:R-:W-:Y:S02]  /*1700*/  ISETP.GE.AND P4, PT, R2, R11.reuse, PT ;  /* 0x0000000b0200720c */ /* 0x080fe40003f86270 */
[----:B------:R-:W-:Y:S02]  /*1710*/  IADD3 R2, R6, 0x38, RZ ;  /* 0x0000003806027810 */ /* 0x000fe40007ffe0ff */
[----:B------:R-:W-:Y:S02]  /*1720*/  FSEL R48, R48, -INF , !P1 ;  /* 0xff80000030307808 */ /* 0x000fe40004800000 */
[----:B------:R-:W-:Y:S02]  /*1730*/  FMNMX R3, R45, R4, !PT ;  /* 0x000000042d037209 */ /* 0x000fe40007800000 */
[----:B------:R-:W-:Y:S02]  /*1740*/  FSEL R42, R42, -INF , !P2 ;  /* 0xff8000002a2a7808 */ /* 0x000fe40005000000 */
[----:B------:R-:W-:Y:S01]  /*1750*/  ISETP.GE.AND P2, PT, R2, R11, PT ;  /* 0x0000000b0200720c */ /* 0x000fe20003f46270 */
[----:B------:R-:W-:Y:S01]  /*1760*/  VIADD R2, R6, 0x39 ;  /* 0x0000003906027836 */ /* 0x000fe20000000000 */
[----:B------:R-:W-:-:S02]  /*1770*/  FSEL R49, R49, -INF , !P4 ;  /* 0xff80000031317808 */ /* 0x000fc40006000000 */
[----:B------:R-:W-:Y:S02]  /*1780*/  FMNMX R4, R48, R3, !PT ;  /* 0x0000000330047209 */ /* 0x000fe40007800000 */
[----:B------:R-:W-:Y:S02]  /*1790*/  FSEL R43, R43, -INF , !P3 ;  /* 0xff8000002b2b7808 */ /* 0x000fe40005800000 */
[----:B------:R-:W-:Y:S02]  /*17a0*/  ISETP.GE.AND P3, PT, R2, R11, PT ;  /* 0x0000000b0200720c */ /* 0x000fe40003f66270 */
[----:B------:R-:W-:Y:S02]  /*17b0*/  FSEL R52, R52, -INF , !P2 ;  /* 0xff80000034347808 */ /* 0x000fe40005000000 */
[----:B------:R-:W-:Y:S02]  /*17c0*/  FMNMX R3, R49, R4, !PT ;  /* 0x0000000431037209 */ /* 0x000fe40007800000 */
[----:B------:R-:W-:-:S02]  /*17d0*/  FSEL R53, R53, -INF , !P3 ;  /* 0xff80000035357808 */ /* 0x000fc40005800000 */
[----:B------:R-:W-:Y:S02]  /*17e0*/  FMNMX R2, R52, R3, !PT ;  /* 0x0000000334027209 */ /* 0x000fe40007800000 */
[----:B------:R-:W-:Y:S02]  /*17f0*/  FSEL R46, R46, -INF , !P6 ;  /* 0xff8000002e2e7808 */ /* 0x000fe40007000000 */
[----:B------:R-:W-:Y:S02]  /*1800*/  FMNMX R4, R53, R2, !PT ;  /* 0x0000000235047209 */ /* 0x000fe40007800000 */
[----:B------:R-:W-:Y:S02]  /*1810*/  FSEL R47, R47, -INF , !P5 ;  /* 0xff8000002f2f7808 */ /* 0x000fe40006800000 */
[----:B------:R-:W-:Y:S01]  /*1820*/  FSEL R50, R50, -INF , !P1 ;  /* 0xff80000032327808 */ /* 0x000fe20004800000 */
[----:B------:R-:W3:Y:S01]  /*1830*/  SHFL.BFLY PT, R3, R4, 0x1, 0x1f ;  /* 0x0c201f0004037f89 */ /* 0x000ee200000e0000 */
[----:B------:R-:W-:-:S02]  /*1840*/  FSEL R51, R51, -INF , !P4 ;  /* 0xff80000033337808 */ /* 0x000fc40006000000 */
[----:B------:R-:W-:Y:S02]  /*1850*/  FSEL R54, R54, -INF , !P2 ;  /* 0xff80000036367808 */ /* 0x000fe40005000000 */
[----:B------:R-:W-:Y:S02]  /*1860*/  FSEL R55, R55, -INF , !P3 ;  /* 0xff80000037377808 */ /* 0x000fe40005800000 */
[----:B---3--:R-:W-:Y:S02]  /*1870*/  FMNMX R5, R4, R3, !PT ;  /* 0x0000000304057209 */ /* 0x008fe40007800000 */
[----:B------:R-:W-:-:S03]  /*1880*/  FMNMX R3, R26, R27, !PT ;  /* 0x0000001b1a037209 */ /* 0x000fc60007800000 */
[----:B------:R-:W3:Y:S02]  /*1890*/  SHFL.BFLY PT, R2, R5, 0x2, 0x1f ;  /* 0x0c401f0005027f89 */ /* 0x000ee400000e0000 */
[----:B---3--:R-:W-:Y:S02]  /*18a0*/  FMNMX R7, R5, R2, !PT ;  /* 0x0000000205077209 */ /* 0x008fe40007800000 */
[----:B------:R-:W-:Y:S02]  /*18b0*/  FMNMX R2, R30, R3, !PT ;  /* 0x000000031e027209 */ /* 0x000fe40007800000 */
[----:B------:R-:W-:Y:S02]  /*18c0*/  FSETP.NEU.AND P0, PT, R7, -INF , PT ;  /* 0xff8000000700780b */ /* 0x000fe40003f0d000 */
[----:B------:R-:W-:Y:S02]  /*18d0*/  FMNMX R3, R31, R2, !PT ;  /* 0x000000021f037209 */ /* 0x000fe40007800000 */
[----:B------:R-:W-:-:S02]  /*18e0*/  FSEL R8, R7, RZ, P0 ;  /* 0x000000ff07087208 */ /* 0x000fc40000000000 */
[----:B------:R-:W-:-:S03]  /*18f0*/  FMNMX R2, R34, R3, !PT ;  /* 0x0000000322027209 */ /* 0x000fc60007800000 */
[----:B------:R-:W-:Y:S01]  /*1900*/  FMUL R8, R8, UR6 ;  /* 0x0000000608087c20 */ /* 0x000fe20008400000 */
[----:B------:R-:W-:-:S03]  /*1910*/  FMNMX R3, R35, R2, !PT ;  /* 0x0000000223037209 */ /* 0x000fc60007800000 */
[--C-:B------:R-:W-:Y:S01]  /*1920*/  FFMA R24, R24, UR6, -R8.reuse ;  /* 0x0000000618187c23 */ /* 0x100fe20008000808 */
[----:B------:R-:W-:Y:S01]  /*1930*/  FMNMX R2, R38, R3, !PT ;  /* 0x0000000326027209 */ /* 0x000fe20007800000 */
[--C-:B------:R-:W-:Y:S01]  /*1940*/  FFMA R36, R36, UR6, -R8.reuse ;  /* 0x0000000624247c23 */ /* 0x100fe20008000808 */
[--C-:B------:R-:W-:Y:S01]  /*1950*/  FFMA R28, R28, UR6, -R8.reuse ;  /* 0x000000061c1c7c23 */ /* 0x100fe20008000808 */
[--C-:B------:R-:W-:Y:S01]  /*1960*/  FFMA R32, R32, UR6, -R8.reuse ;  /* 0x0000000620207c23 */ /* 0x100fe20008000808 */
[----:B------:R-:W-:Y:S01]  /*1970*/  FMNMX R3, R39, R2, !PT ;  /* 0x0000000227037209 */ /* 0x000fe20007800000 */
[--C-:B------:R-:W-:Y:S01]  /*1980*/  FFMA R25, R25, UR6, -R8.reuse ;  /* 0x0000000619197c23 */ /* 0x100fe20008000808 */
[----:B------:R-:W-:Y:S01]  /*1990*/  FSETP.GEU.AND P5, PT, R24, -126, PT ;  /* 0xc2fc00001800780b */ /* 0x000fe20003fae000 */
        /* <DEDUP_REMOVED lines=12> */
[----:B------:R-:W-:Y:S01]  /*1a60*/  @!P5 FMUL R24, R24, 0.5 ;  /* 0x3f0000001818d820 */ /* 0x000fe20000400000 */
[----:B------:R-:W-:Y:S01]  /*1a70*/  FMNMX R3, R47, R2, !PT ;  /* 0x000000022f037209 */ /* 0x000fe20007800000 */
[--C-:B------:R-:W-:Y:S01]  /*1a80*/  FFMA R45, R45, UR6, -R8.reuse ;  /* 0x000000062d2d7c23 */ /* 0x100fe20008000808 */
[----:B------:R-:W-:Y:S01]  /*1a90*/  FSETP.GEU.AND P3, PT, R33, -126, PT ;  /* 0xc2fc00002100780b */ /* 0x000fe20003f6e000 */
[----:B------:R-:W-:Y:S01]  /*1aa0*/  @!P2 FMUL R28, R28, 0.5 ;  /* 0x3f0000001c1ca820 */ /* 0x000fe20000400000 */
[----:B------:R-:W-:Y:S01]  /*1ab0*/  FMNMX R2, R50, R3, !PT ;  /* 0x0000000332027209 */ /* 0x000fe20007800000 */
[----:B------:R-:W3:Y:S01]  /*1ac0*/  MUFU.EX2 R24, R24 ;  /* 0x0000001800187308 */ /* 0x000ee20000000800 */
[----:B------:R-:W-:Y:S01]  /*1ad0*/  FSETP.GEU.AND P6, PT, R29, -126, PT ;  /* 0xc2fc00001d00780b */ /* 0x000fe20003fce000 */
[----:B------:R-:W-:Y:S01]  /*1ae0*/  @!P4 FMUL R32, R32, 0.5 ;  /* 0x3f0000002020c820 */ /* 0x000fe20000400000 */
[----:B------:R-:W-:Y:S01]  /*1af0*/  FMNMX R3, R51, R2, !PT ;  /* 0x0000000233037209 */ /* 0x000fe20007800000 */
[--C-:B------:R-:W-:Y:S01]  /*1b00*/  FFMA R48, R48, UR6, -R8.reuse ;  /* 0x0000000630307c23 */ /* 0x100fe20008000808 */
[--C-:B------:R-:W-:Y:S01]  /*1b10*/  FFMA R40, R40, UR6, -R8.reuse ;  /* 0x0000000628287c23 */ /* 0x100fe20008000808 */
[----:B------:R-:W-:Y:S01]  /*1b20*/  @!P1 FMUL R25, R25, 0.5 ;  /* 0x3f00000019199820 */ /* 0x000fe20000400000 */
[----:B------:R-:W-:Y:S01]  /*1b30*/  FMNMX R2, R54, R3, !PT ;  /* 0x0000000336027209 */ /* 0x000fe20007800000 */
[----:B------:R-:W4:Y:S01]  /*1b40*/  MUFU.EX2 R28, R28 ;  /* 0x0000001c001c7308 */ /* 0x000f220000000800 */
[--C-:B------:R-:W-:Y:S01]  /*1b50*/  FFMA R52, R52, UR6, -R8.reuse ;  /* 0x0000000634347c23 */ /* 0x100fe20008000808 */
[----:B------:R-:W-:Y:S01]  /*1b60*/  @!P3 FMUL R33, R33, 0.5 ;  /* 0x3f0000002121b820 */ /* 0x000fe20000400000 */
[----:B------:R-:W-:Y:S01]  /*1b70*/  FMNMX R2, R55, R2, !PT ;  /* 0x0000000237027209 */ /* 0x000fe20007800000 */
[----:B------:R-:W-:Y:S01]  /*1b80*/  FFMA R8, R53, UR6, -R8 ;  /* 0x0000000635087c23 */ /* 0x000fe20008000808 */
[----:B------:R-:W-:Y:S01]  /*1b90*/  FSETP.GEU.AND P0, PT, R40, -126, PT ;  /* 0xc2fc00002800780b */ /* 0x000fe20003f0e000 */
[----:B------:R-:W-:-:S02]  /*1ba0*/  @!P6 FMUL R29, R29, 0.5 ;  /* 0x3f0000001d1de820 */ /* 0x000fc40000400000 */
[----:B------:R-:W5:Y:S01]  /*1bb0*/  SHFL.BFLY PT, R3, R2, 0x1, 0x1f ;  /* 0x0c201f0002037f89 */ /* 0x000f6200000e0000 */
[----:B---3--:R-:W-:Y:S01]  /*1bc0*/  @!P5 FMUL R24, R24, R24 ;  /* 0x000000181818d220 */ /* 0x008fe20000400000 */
[----:B------:R-:W-:Y:S01]  /*1bd0*/  FSETP.GEU.AND P5, PT, R36, -126, PT ;  /* 0xc2fc00002400780b */ /* 0x000fe20003fae000 */
[----:B------:R-:W3:Y:S01]  /*1be0*/  MUFU.EX2 R10, R25 ;  /* 0x00000019000a7308 */ /* 0x000ee20000000800 */
[----:B----4-:R-:W-:Y:S01]  /*1bf0*/  @!P2 FMUL R28, R28, R28 ;  /* 0x0000001c1c1ca220 */ /* 0x010fe20000400000 */
[----:B------:R-:W-:-:S06]  /*1c00*/  FSETP.GEU.AND P2, PT, R41, -126, PT ;  /* 0xc2fc00002900780b */ /* 0x000fcc0003f4e000 */
[----:B------:R-:W4:Y:S01]  /*1c10*/  MUFU.EX2 R32, R32 ;  /* 0x0000002000207308 */ /* 0x000f220000000800 */
[----:B------:R-:W-:-:S03]  /*1c20*/  @!P0 FMUL R40, R40, 0.5 ;  /* 0x3f00000028288820 */ /* 0x000fc60000400000 */
[----:B------:R-:W-:-:S04]  /*1c30*/  @!P5 FMUL R36, R36, 0.5 ;  /* 0x3f0000002424d820 */ /* 0x000fc80000400000 */
[----:B------:R1:W2:Y:S01]  /*1c40*/  MUFU.EX2 R14, R29 ;  /* 0x0000001d000e7308 */ /* 0x0002a20000000800 */
[----:B---3--:R-:W-:Y:S01]  /*1c50*/  @!P1 FMUL R10, R10, R10 ;  /* 0x0000000a0a0a9220 */ /* 0x008fe20000400000 */
[----:B------:R-:W-:Y:S01]  /*1c60*/  FSETP.GEU.AND P1, PT, R37, -126, PT ;  /* 0xc2fc00002500780b */ /* 0x000fe20003f2e000 */
[----:B------:R-:W-:Y:S01]  /*1c70*/  @!P2 FMUL R41, R41, 0.5 ;  /* 0x3f0000002929a820 */ /* 0x000fe20000400000 */
[----:B-----5:R-:W-:-:S04]  /*1c80*/  FMNMX R3, R2, R3, !PT ;  /* 0x0000000302037209 */ /* 0x020fc80007800000 */
[----:B------:R-:W3:Y:S01]  /*1c90*/  MUFU.EX2 R36, R36 ;  /* 0x0000002400247308 */ /* 0x000ee20000000800 */
[----:B----4-:R-:W-:Y:S01]  /*1ca0*/  @!P4 FMUL R32, R32, R32 ;  /* 0x000000202020c220 */ /* 0x010fe20000400000 */
[----:B------:R-:W4:Y:S01]  /*1cb0*/  SHFL.BFLY PT, R4, R3, 0x2, 0x1f ;  /* 0x0c401f0003047f89 */ /* 0x000f2200000e0000 */
[----:B------:R-:W-:Y:S02]  /*1cc0*/  FSETP.GEU.AND P4, PT, R44, -126, PT ;  /* 0xc2fc00002c00780b */ /* 0x000fe40003f8e000 */
[----:B-1----:R-:W-:Y:S02]  /*1cd0*/  F2FP.SATFINITE.E4M3.F32.PACK_AB_MERGE_C R29, R151, R10, RZ ;  /* 0x0000000a971d723e */ /* 0x002fe400048070ff */
[----:B------:R-:W-:Y:S01]  /*1ce0*/  @!P1 FMUL R37, R37, 0.5 ;  /* 0x3f00000025259820 */ /* 0x000fe20000400000 */
[----:B------:R1:W5:Y:S01]  /*1cf0*/  MUFU.EX2 R2, R33 ;  /* 0x0000002100027308 */ /* 0x0003620000000800 */
[----:B--2---:R-:W-:Y:S01]  /*1d00*/  @!P6 FMUL R14, R14, R14 ;  /* 0x0000000e0e0ee220 */ /* 0x004fe20000400000 */
[----:B------:R-:W-:-:S06]  /*1d10*/  FSETP.GEU.AND P6, PT, R52, -126, PT ;  /* 0xc2fc00003400780b */ /* 0x000fcc0003fce000 */
[----:B------:R-:W-:Y:S01]  /*1d20*/  @!P4 FMUL R44, R44, 0.5 ;  /* 0x3f0000002c2cc820 */ /* 0x000fe20000400000 */
[----:B---3--:R-:W-:Y:S01]  /*1d30*/  @!P5 FMUL R36, R36, R36 ;  /* 0x000000242424d220 */ /* 0x008fe20000400000 */
[----:B------:R2:W3:Y:S01]  /*1d40*/  MUFU.EX2 R16, R37 ;  /* 0x0000002500107308 */ /* 0x0004e20000000800 */
[----:B-1----:R-:W-:-:S03]  /*1d50*/  F2FP.SATFINITE.E4M3.F32.PACK_AB_MERGE_C R33, R151, R14, RZ ;  /* 0x0000000e9721723e */ /* 0x002fc600048070ff */
[----:B------:R-:W-:Y:S01]  /*1d60*/  F2FP.SATFINITE.E4M3.F32.PACK_AB_MERGE_C R53, R151, R36, RZ ;  /* 0x000000249735723e */ /* 0x000fe200048070ff */
[----:B------:R-:W-:Y:S01]  /*1d70*/  @!P6 FMUL R52, R52, 0.5 ;  /* 0x3f0000003434e820 */ /* 0x000fe20000400000 */
[----:B-----5:R-:W-:Y:S01]  /*1d80*/  @!P3 FMUL R2, R2, R2 ;  /* 0x000000020202b220 */ /* 0x020fe20000400000 */
[----:B----4-:R-:W-:Y:S01]  /*1d90*/  FMNMX R4, R3, R4, !PT ;  /* 0x0000000403047209 */ /* 0x010fe20007800000 */
[----:B------:R-:W1:Y:S01]  /*1da0*/  MUFU.EX2 R41, R41 ;  /* 0x0000002900297308 */ /* 0x000e620000000800 */
[----:B------:R-:W-:Y:S02]  /*1db0*/  FSETP.GEU.AND P3, PT, R45, -126, PT ;  /* 0xc2fc00002d00780b */ /* 0x000fe40003f6e000 */
[C---:B------:R-:W-:Y:S02]  /*1dc0*/  FSETP.NEU.AND P5, PT, R4.reuse, -INF , PT ;  /* 0xff8000000400780b */ /* 0x040fe40003fad000 */
[----:B--2---:R-:W-:Y:S02]  /*1dd0*/  F2FP.SATFINITE.E4M3.F32.PACK_AB_MERGE_C R37, R151, R2, RZ ;  /* 0x000000029725723e */ /* 0x004fe400048070ff */
[----:B------:R-:W-:Y:S01]  /*1de0*/  FSEL R3, R4, RZ, P5 ;  /* 0x000000ff04037208 */ /* 0x000fe20002800000 */
[----:B------:R-:W2:Y:S01]  /*1df0*/  MUFU.EX2 R44, R44 ;  /* 0x0000002c002c7308 */ /* 0x000ea20000000800 */
[----:B------:R-:W-:Y:S01]  /*1e00*/  FSETP.GEU.AND P5, PT, R49, -126, PT ;  /* 0xc2fc00003100780b */ /* 0x000fe20003fae000 */
[----:B---3--:R-:W-:Y:S01]  /*1e10*/  @!P1 FMUL R16, R16, R16 ;  /* 0x0000001010109220 */ /* 0x008fe20000400000 */
[----:B------:R-:W-:Y:S01]  /*1e20*/  FSETP.GEU.AND P1, PT, R48, -126, PT ;  /* 0xc2fc00003000780b */ /* 0x000fe20003f2e000 */
[----:B------:R-:W-:Y:S01]  /*1e30*/  FMUL R3, R3, UR6 ;  /* 0x0000000603037c20 */ /* 0x000fe20008400000 */
[----:B------:R-:W-:Y:S01]  /*1e40*/  LOP3.LUT R53, R53, 0xff, RZ, 0xc0, !PT ;  /* 0x000000ff35357812 */ /* 0x000fe200078ec0ff */
[----:B------:R-:W-:-:S02]  /*1e50*/  @!P3 FMUL R45, R45, 0.5 ;  /* 0x3f0000002d2db820 */ /* 0x000fc40000400000 */
[--C-:B------:R-:W-:Y:S01]  /*1e60*/  FFMA R26, R26, UR6, -R3.reuse ;  /* 0x000000061a1a7c23 */ /* 0x100fe20008000803 */
[--C-:B------:R-:W-:Y:S01]  /*1e70*/  FFMA R31, R31, UR6, -R3.reuse ;  /* 0x000000061f1f7c23 */ /* 0x100fe20008000803 */
[--C-:B------:R-:W-:Y:S01]  /*1e80*/  FFMA R27, R27, UR6, -R3.reuse ;  /* 0x000000061b1b7c23 */ /* 0x100fe20008000803 */
[----:B-1----:R-:W-:Y:S01]  /*1e90*/  @!P2 FMUL R41, R41, R41 ;  /* 0x000000292929a220 */ /* 0x002fe20000400000 */
[----:B------:R-:W1:Y:S01]  /*1ea0*/  MUFU.EX2 R45, R45 ;  /* 0x0000002d002d7308 */ /* 0x000e620000000800 */
[----:B------:R-:W-:Y:S01]  /*1eb0*/  FSETP.GEU.AND P2, PT, R8, -126, PT ;  /* 0xc2fc00000800780b */ /* 0x000fe20003f4e000 */
[----:B------:R-:W-:Y:S01]  /*1ec0*/  @!P5 FMUL R49, R49, 0.5 ;  /* 0x3f0000003131d820 */ /* 0x000fe20000400000 */
[--C-:B------:R-:W-:Y:S01]  /*1ed0*/  FFMA R30, R30, UR6, -R3.reuse ;  /* 0x000000061e1e7c23 */ /* 0x100fe20008000803 */
[----:B------:R-:W-:Y:S01]  /*1ee0*/  @!P1 FMUL R48, R48, 0.5 ;  /* 0x3f00000030309820 */ /* 0x000fe20000400000 */
[----:B--2---:R-:W-:Y:S01]  /*1ef0*/  @!P4 FMUL R44, R44, R44 ;  /* 0x0000002c2c2cc220 */ /* 0x004fe20000400000 */
[----:B------:R-:W-:Y:S01]  /*1f00*/  FSETP.GEU.AND P4, PT, R26, -126, PT ;  /* 0xc2fc00001a00780b */ /* 0x000fe20003f8e000 */
[--C-:B------:R-:W-:Y:S01]  /*1f10*/  FFMA R34, R34, UR6, -R3.reuse ;  /* 0x0000000622227c23 */ /* 0x100fe20008000803 */
[----:B------:R-:W2:Y:S01]  /*1f20*/  MUFU.EX2 R49, R49 ;  /* 0x0000003100317308 */ /* 0x000ea20000000800 */
[--C-:B------:R-:W-:Y:S01]  /*1f30*/  FFMA R35, R35, UR6, -R3.reuse ;  /* 0x0000000623237c23 */ /* 0x100fe20008000803 */
[--C-:B------:R-:W-:Y:S01]  /*1f40*/  FFMA R38, R38, UR6, -R3.reuse ;  /* 0x0000000626267c23 */ /* 0x100fe20008000803 */
[--C-:B------:R-:W-:Y:S01]  /*1f50*/  FFMA R43, R43, UR6, -R3.reuse ;  /* 0x000000062b2b7c23 */ /* 0x100fe20008000803 */
[--C-:B------:R-:W-:Y:S01]  /*1f60*/  FFMA R39, R39, UR6, -R3.reuse ;  /* 0x0000000627277c23 */ /* 0x100fe20008000803 */
[--C-:B------:R-:W-:Y:S01]  /*1f70*/  FFMA R5, R42, UR6, -R3.reuse ;  /* 0x000000062a057c23 */ /* 0x100fe20008000803 */
[----:B------:R-:W-:Y:S01]  /*1f80*/  @!P2 FMUL R8, R8, 0.5 ;  /* 0x3f0000000808a820 */ /* 0x000fe20000400000 */
[--C-:B------:R-:W-:Y:S01]  /*1f90*/  FFMA R47, R47, UR6, -R3.reuse ;  /* 0x000000062f2f7c23 */ /* 0x100fe20008000803 */
[----:B------:R-:W3:Y:S01]  /*1fa0*/  MUFU.EX2 R48, R48 ;  /* 0x0000003000307308 */ /* 0x000ee20000000800 */
[----:B-1----:R-:W-:Y:S01]  /*1fb0*/  @!P3 FMUL R45, R45, R45 ;  /* 0x0000002d2d2db220 */ /* 0x002fe20000400000 */
[----:B------:R-:W-:Y:S01]  /*1fc0*/  FSETP.GEU.AND P3, PT, R27, -126, PT ;  /* 0xc2fc00001b00780b */ /* 0x000fe20003f6e000 */
[----:B------:R-:W-:Y:S01]  /*1fd0*/  @!P4 FMUL R26, R26, 0.5 ;  /* 0x3f0000001a1ac820 */ /* 0x000fe20000400000 */
[--C-:B------:R-:W-:Y:S01]  /*1fe0*/  FFMA R46, R46, UR6, -R3.reuse ;  /* 0x000000062e2e7c23 */ /* 0x100fe20008000803 */
[--C-:B------:R-:W-:Y:S01]  /*1ff0*/  FFMA R50, R50, UR6, -R3.reuse ;  /* 0x0000000632327c23 */ /* 0x100fe20008000803 */
[--C-:B------:R-:W-:Y:S01]  /*2000*/  FFMA R51, R51, UR6, -R3.reuse ;  /* 0x0000000633337c23 */ /* 0x100fe20008000803 */
[--C-:B------:R-:W-:Y:S01]  /*2010*/  FFMA R54, R54, UR6, -R3.reuse ;  /* 0x0000000636367c23 */ /* 0x100fe20008000803 */
[----:B------:R-:W1:Y:S01]  /*2020*/  MUFU.EX2 R52, R52 ;  /* 0x0000003400347308 */ /* 0x000e620000000800 */
[----:B--2---:R-:W-:Y:S01]  /*2030*/  @!P5 FMUL R49, R49, R49 ;  /* 0x000000313131d220 */ /* 0x004fe20000400000 */
[----:B------:R-:W-:Y:S01]  /*2040*/  FSETP.GEU.AND P5, PT, R31, -126, PT ;  /* 0xc2fc00001f00780b */ /* 0x000fe20003fae000 */
[----:B------:R-:W-:Y:S01]  /*2050*/  FFMA R3, R55, UR6, -R3 ;  /* 0x0000000637037c23 */ /* 0x000fe20008000803 */
[----:B------:R-:W-:Y:S01]  /*2060*/  FADD R13, R10, R41 ;  /* 0x000000290a0d7221 */ /* 0x000fe20000000000 */
[----:B------:R-:W-:Y:S01]  /*2070*/  FADD R17, R14, R45 ;  /* 0x0000002d0e117221 */ /* 0x000fe20000000000 */
[----:B------:R-:W-:Y:S01]  /*2080*/  FADD R14, R2, R49 ;  /* 0x00000031020e7221 */ /* 0x000fe20000000000 */
[----:B------:R-:W-:Y:S01]  /*2090*/  @!P3 FMUL R27, R27, 0.5 ;  /* 0x3f0000001b1bb820 */ /* 0x000fe20000400000 */
[----:B------:R-:W2:Y:S01]  /*20a0*/  MUFU.EX2 R8, R8 ;  /* 0x0000000800087308 */ /* 0x000ea20000000800 */
[----:B---3--:R-:W-:Y:S01]  /*20b0*/  @!P1 FMUL R48, R48, R48 ;  /* 0x0000003030309220 */ /* 0x008fe20000400000 */
[----:B------:R-:W-:Y:S01]  /*20c0*/  FSETP.GEU.AND P1, PT, R30, -126, PT ;  /* 0xc2fc00001e00780b */ /* 0x000fe20003f2e000 */
[----:B------:R-:W-:Y:S01]  /*20d0*/  FADD R13, R13, R14 ;  /* 0x0000000e0d0d7221 */ /* 0x000fe20000000000 */
[C---:B------:R-:W-:Y:S01]  /*20e0*/  F2FP.SATFINITE.E4M3.F32.PACK_AB_MERGE_C R55, R151.reuse, R16, RZ ;  /* 0x000000109737723e */ /* 0x040fe200048070ff */
[----:B------:R-:W-:Y:S01]  /*20f0*/  FADD R10, R32, R48 ;  /* 0x00000030200a7221 */ /* 0x000fe20000000000 */
[----:B------:R-:W-:Y:S01]  /*2100*/  F2FP.SATFINITE.E4M3.F32.PACK_AB_MERGE_C R57, R151, R44, RZ ;  /* 0x0000002c9739723e */ /* 0x000fe200048070ff */
[----:B------:R-:W-:Y:S01]  /*2110*/  @!P5 FMUL R31, R31, 0.5 ;  /* 0x3f0000001f1fd820 */ /* 0x000fe20000400000 */
[----:B------:R-:W3:Y:S01]  /*2120*/  MUFU.EX2 R26, R26 ;  /* 0x0000001a001a7308 */ /* 0x000ee20000000800 */
[----:B-1----:R-:W-:Y:S01]  /*2130*/  @!P6 FMUL R52, R52, R52 ;  /* 0x000000343434e220 */ /* 0x002fe20000400000 */
[----:B------:R-:W-:-:S02]  /*2140*/  FSETP.GEU.AND P6, PT, R34, -126, PT ;  /* 0xc2fc00002200780b */ /* 0x000fc40003fce000 */
[C---:B------:R-:W-:Y:S01]  /*2150*/  F2FP.SATFINITE.E4M3.F32.PACK_AB_MERGE_C R58, R151.reuse, R48, RZ ;  /* 0x00000030973a723e */ /* 0x040fe200048070ff */
[----:B------:R-:W-:Y:S01]  /*2160*/  FADD R2, R36, R52 ;  /* 0x0000003424027221 */ /* 0x000fe20000000000 */
[----:B------:R-:W-:Y:S01]  /*2170*/  F2FP.SATFINITE.E4M3.F32.PACK_AB_MERGE_C R52, R151, R52, RZ ;  /* 0x000000349734723e */ /* 0x000fe200048070ff */
[----:B------:R-:W-:Y:S01]  /*2180*/  @!P1 FMUL R30, R30, 0.5 ;  /* 0x3f0000001e1e9820 */ /* 0x000fe20000400000 */
[----:B------:R1:W4:Y:S01]  /*2190*/  MUFU.EX2 R20, R31 ;  /* 0x0000001f00147308 */ /* 0x0003220000000800 */
[----:B--2---:R-:W-:Y:S01]  /*21a0*/  @!P2 FMUL R8, R8, R8 ;  /* 0x000000080808a220 */ /* 0x004fe20000400000 */
[----:B------:R-:W-:Y:S02]  /*21b0*/  FSETP.GEU.AND P2, PT, R35, -126, PT ;  /* 0xc2fc00002300780b */ /* 0x000fe40003f4e000 */
[C---:B------:R-:W-:Y:S02]  /*21c0*/  F2FP.SATFINITE.E4M3.F32.PACK_AB_MERGE_C R41, R151.reuse, R41, RZ ;  /* 0x000000299729723e */ /* 0x040fe400048070ff */
[----:B------:R-:W-:Y:S01]  /*21d0*/  F2FP.SATFINITE.E4M3.F32.PACK_AB_MERGE_C R45, R151, R45, RZ ;  /* 0x0000002d972d723e */ /* 0x000fe200048070ff */
[----:B------:R-:W-:Y:S01]  /*21e0*/  @!P6 FMUL R34, R34, 0.5 ;  /* 0x3f0000002222e820 */ /* 0x000fe20000400000 */
[----:B------:R2:W5:Y:S01]  /*21f0*/  MUFU.EX2 R18, R27 ;  /* 0x0000001b00127308 */ /* 0x0005620000000800 */
[----:B---3--:R-:W-:Y:S01]  /*2200*/  @!P4 FMUL R26, R26, R26 ;  /* 0x0000001a1a1ac220 */ /* 0x008fe20000400000 */
[----:B------:R-:W-:-:S02]  /*2210*/  FSETP.GEU.AND P4, PT, R38, -126, PT ;  /* 0xc2fc00002600780b */ /* 0x000fc40003f8e000 */
[C---:B-1----:R-:W-:Y:S02]  /*2220*/  F2FP.SATFINITE.E4M3.F32.PACK_AB_MERGE_C R31, R151.reuse, R28, RZ ;  /* 0x0000001c971f723e */ /* 0x042fe400048070ff */
[----:B------:R-:W-:Y:S01]  /*2230*/  F2FP.SATFINITE.E4M3.F32.PACK_AB_MERGE_C R49, R151, R49, RZ ;  /* 0x000000319731723e */ /* 0x000fe200048070ff */
[----:B------:R-:W-:Y:S01]  /*2240*/  @!P2 FMUL R35, R35, 0.5 ;  /* 0x3f0000002323a820 */ /* 0x000fe20000400000 */
[----:B------:R-:W1:Y:S01]  /*2250*/  MUFU.EX2 R30, R30 ;  /* 0x0000001e001e7308 */ /* 0x000e620000000800 */
[----:B----4-:R-:W-:Y:S01]  /*2260*/  @!P5 FMUL R20, R20, R20 ;  /* 0x000000141414d220 */ /* 0x010fe20000400000 */
[----:B------:R-:W-:Y:S02]  /*2270*/  FSETP.GEU.AND P5, PT, R43, -126, PT ;  /* 0xc2fc00002b00780b */ /* 0x000fe40003fae000 */
[----:B--2---:R-:W-:Y:S02]  /*2280*/  F2FP.SATFINITE.E4M3.F32.PACK_AB_MERGE_C R27, R151, R24, RZ ;  /* 0x00000018971b723e */ /* 0x004fe400048070ff */
[----:B------:R-:W-:Y:S01]  /*2290*/  LOP3.LUT R52, R52, 0xff, RZ, 0xc0, !PT ;  /* 0x000000ff34347812 */ /* 0x000fe200078ec0ff */
[----:B------:R-:W-:Y:S01]  /*22a0*/  @!P4 FMUL R38, R38, 0.5 ;  /* 0x3f0000002626c820 */ /* 0x000fe20000400000 */
[----:B------:R2:W3:Y:S01]  /*22b0*/  MUFU.EX2 R22, R35 ;  /* 0x0000002300167308 */ /* 0x0004e20000000800 */
[----:B-----5:R-:W-:Y:S01]  /*22c0*/  @!P3 FMUL R18, R18, R18 ;  /* 0x000000121212b220 */ /* 0x020fe20000400000 */
[----:B------:R-:W-:-:S02]  /*22d0*/  FSETP.GEU.AND P3, PT, R39, -126, PT ;  /* 0xc2fc00002700780b */ /* 0x000fc40003f6e000 */
[----:B------:R-:W-:Y:S02]  /*22e0*/  LOP3.LUT R31, R31, 0xff, RZ, 0xc0, !PT ;  /* 0x000000ff1f1f7812 */ /* 0x000fe400078ec0ff */
[----:B------:R-:W-:Y:S01]  /*22f0*/  LOP3.LUT R41, R41, 0xffff, RZ, 0xc0, !PT ;  /* 0x0000ffff29297812 */ /* 0x000fe200078ec0ff */
[----:B------:R-:W-:Y:S01]  /*2300*/  @!P5 FMUL R43, R43, 0.5 ;  /* 0x3f0000002b2bd820 */ /* 0x000fe20000400000 */
[----:B------:R-:W4:Y:S01]  /*2310*/  MUFU.EX2 R40, R40 ;  /* 0x0000002800287308 */ /* 0x000f220000000800 */
[----:B-1----:R-:W-:Y:S01]  /*2320*/  @!P1 FMUL R30, R30, R30 ;  /* 0x0000001e1e1e9220 */ /* 0x002fe20000400000 */
[----:B------:R-:W-:Y:S02]  /*2330*/  FSETP.GEU.AND P1, PT, R5, -126, PT ;  /* 0xc2fc00000500780b */ /* 0x000fe40003f2e000 */
[C---:B--2---:R-:W-:Y:S02]  /*2340*/  F2FP.SATFINITE.E4M3.F32.PACK_AB_MERGE_C R35, R151.reuse, R32, RZ ;  /* 0x000000209723723e */ /* 0x044fe400048070ff */
[----:B------:R-:W-:Y:S01]  /*2350*/  F2FP.SATFINITE.E4M3.F32.PACK_AB_MERGE_C R32, R151, R20, RZ ;  /* 0x000000149720723e */ /* 0x000fe200048070ff */
[----:B------:R-:W-:Y:S01]  /*2360*/  @!P3 FMUL R39, R39, 0.5 ;  /* 0x3f0000002727b820 */ /* 0x000fe20000400000 */
[----:B------:R-:W1:Y:S01]  /*2370*/  MUFU.EX2 R34, R34 ;  /* 0x0000002200227308 */ /* 0x000e620000000800 */
[----:B---3--:R-:W-:Y:S01]  /*2380*/  @!P2 FMUL R22, R22, R22 ;  /* 0x000000161616a220 */ /* 0x008fe20000400000 */
[----:B------:R-:W-:-:S02]  /*2390*/  FSETP.GEU.AND P2, PT, R47, -126, PT ;  /* 0xc2fc00002f00780b */ /* 0x000fc40003f4e000 */
[----:B------:R-:W-:Y:S02]  /*23a0*/  LOP3.LUT R27, R27, 0xff, RZ, 0xc0, !PT ;  /* 0x000000ff1b1b7812 */ /* 0x000fe400078ec0ff */
[----:B------:R-:W-:Y:S01]  /*23b0*/  LOP3.LUT R58, R58, 0xff, RZ, 0xc0, !PT ;  /* 0x000000ff3a3a7812 */ /* 0x000fe200078ec0ff */
[----:B------:R-:W-:Y:S01]  /*23c0*/  @!P1 FMUL R5, R5, 0.5 ;  /* 0x3f00000005059820 */ /* 0x000fe20000400000 */
[----:B------:R2:W3:Y:S01]  /*23d0*/  MUFU.EX2 R42, R39 ;  /* 0x00000027002a7308 */ /* 0x0004e20000000800 */
[----:B----4-:R-:W-:Y:S01]  /*23e0*/  @!P0 FMUL R40, R40, R40 ;  /* 0x0000002828288220 */ /* 0x010fe20000400000 */
[----:B------:R-:W-:Y:S02]  /*23f0*/  FSETP.GEU.AND P0, PT, R46, -126, PT ;  /* 0xc2fc00002e00780b */ /* 0x000fe40003f0e000 */
[----:B------:R-:W-:Y:S02]  /*2400*/  LOP3.LUT R49, R49, 0xffff, RZ, 0xc0, !PT ;  /* 0x0000ffff31317812 */ /* 0x000fe400078ec0ff */
[----:B------:R-:W-:Y:S01]  /*2410*/  F2FP.SATFINITE.E4M3.F32.PACK_AB_MERGE_C R56, R151, R40, RZ ;  /* 0x000000289738723e */ /* 0x000fe200048070ff */
[----:B------:R-:W-:Y:S01]  /*2420*/  @!P2 FMUL R47, R47, 0.5 ;  /* 0x3f0000002f2fa820 */ /* 0x000fe20000400000 */
[----:B------:R-:W4:Y:S01]  /*2430*/  MUFU.EX2 R38, R38 ;  /* 0x0000002600267308 */ /* 0x000f220000000800 */
[----:B-1----:R-:W-:Y:S01]  /*2440*/  @!P6 FMUL R34, R34, R34 ;  /* 0x000000222222e220 */ /* 0x002fe20000400000 */
[----:B------:R-:W-:-:S02]  /*2450*/  FSETP.GEU.AND P6, PT, R54, -126, PT ;  /* 0xc2fc00003600780b */ /* 0x000fc40003fce000 */
[C---:B--2---:R-:W-:Y:S02]  /*2460*/  F2FP.SATFINITE.E4M3.F32.PACK_AB_MERGE_C R39, R151.reuse, R22, RZ ;  /* 0x000000169727723e */ /* 0x044fe400048070ff */
[----:B------:R-:W-:Y:S01]  /*2470*/  F2FP.SATFINITE.E4M3.F32.PACK_AB_MERGE_C R36, R151, R34, RZ ;  /* 0x000000229724723e */ /* 0x000fe200048070ff */
[----:B------:R-:W-:Y:S01]  /*2480*/  @!P0 FMUL R46, R46, 0.5 ;  /* 0x3f0000002e2e8820 */ /* 0x000fe20000400000 */
[----:B------:R-:W1:Y:S01]  /*2490*/  MUFU.EX2 R43, R43 ;  /* 0x0000002b002b7308 */ /* 0x000e620000000800 */
[----:B---3--:R-:W-:Y:S01]  /*24a0*/  @!P3 FMUL R42, R42, R42 ;  /* 0x0000002a2a2ab220 */ /* 0x008fe20000400000 */
[----:B------:R-:W-:Y:S02]  /*24b0*/  FSETP.GEU.AND P3, PT, R51, -126, PT ;  /* 0xc2fc00003300780b */ /* 0x000fe40003f6e000 */
[----:B------:R-:W-:Y:S02]  /*24c0*/  LOP3.LUT R56, R56, 0xff, RZ, 0xc0, !PT ;  /* 0x000000ff38387812 */ /* 0x000fe400078ec0ff */
[----:B------:R-:W-:Y:S01]  /*24d0*/  LOP3.LUT R57, R57, 0xff, RZ, 0xc0, !PT ;  /* 0x000000ff39397812 */ /* 0x000fe200078ec0ff */
[----:B------:R-:W-:Y:S01]  /*24e0*/  @!P6 FMUL R54, R54, 0.5 ;  /* 0x3f0000003636e820 */ /* 0x000fe20000400000 */
[----:B------:R-:W2:Y:S01]  /*24f0*/  MUFU.EX2 R5, R5 ;  /* 0x0000000500057308 */ /* 0x000ea20000000800 */
[----:B----4-:R-:W-:Y:S01]  /*2500*/  @!P4 FMUL R38, R38, R38 ;  /* 0x000000262626c220 */ /* 0x010fe20000400000 */
[----:B------:R-:W-:-:S02]  /*2510*/  FSETP.GEU.AND P4, PT, R50, -126, PT ;  /* 0xc2fc00003200780b */ /* 0x000fc40003f8e000 */
[----:B------:R-:W-:Y:S02]  /*2520*/  PRMT R41, R41, 0x7604, R56 ;  /* 0x0000760429297816 */ /* 0x000fe40000000038 */
[----:B------:R-:W-:Y:S01]  /*2530*/  LOP3.LUT R35, R35, 0xff, RZ, 0xc0, !PT ;  /* 0x000000ff23237812 */ /* 0x000fe200078ec0ff */
[----:B------:R-:W-:Y:S01]  /*2540*/  @!P3 FMUL R51, R51, 0.5 ;  /* 0x3f0000003333b820 */ /* 0x000fe20000400000 */
[----:B------:R-:W3:Y:S01]  /*2550*/  MUFU.EX2 R47, R47 ;  /* 0x0000002f002f7308 */ /* 0x000ee20000000800 */
[----:B-1----:R-:W-:Y:S01]  /*2560*/  @!P5 FMUL R43, R43, R43 ;  /* 0x0000002b2b2bd220 */ /* 0x002fe20000400000 */
[----:B------:R-:W-:Y:S02]  /*2570*/  FSETP.GEU.AND P5, PT, R3, -126, PT ;  /* 0xc2fc00000300780b */ /* 0x000fe40003fae000 */
[----:B------:R-:W-:Y:S01]  /*2580*/  PRMT R49, R49, 0x7604, R58 ;  /* 0x0000760431317816 */ /* 0x000fe2000000003a */
[----:B------:R-:W-:Y:S01]  /*2590*/  FADD R19, R18, R43 ;  /* 0x0000002b12137221 */ /* 0x000fe20000000000 */
[----:B------:R-:W-:Y:S01]  /*25a0*/  F2FP.SATFINITE.E4M3.F32.PACK_AB_MERGE_C R43, R151, R43, RZ ;  /* 0x0000002b972b723e */ /* 0x000fe200048070ff */
[----:B------:R-:W-:Y:S01]  /*25b0*/  @!P4 FMUL R50, R50, 0.5 ;  /* 0x3f0000003232c820 */ /* 0x000fe20000400000 */
[----:B------:R-:W1:Y:S01]  /*25c0*/  MUFU.EX2 R51, R51 ;  /* 0x0000003300337308 */ /* 0x000e620000000800 */
[----:B--2---:R-:W-:Y:S01]  /*25d0*/  @!P1 FMUL R5, R5, R5 ;  /* 0x0000000505059220 */ /* 0x004fe20000400000 */
[----:B------:R-:W-:Y:S01]  /*25e0*/  ISETP.GT.U32.AND P1, PT, R9, 0x1, PT ;  /* 0x000000010900780c */ /* 0x000fe20003f24070 */
[----:B------:R-:W-:Y:S01]  /*25f0*/  FADD R9, R24, R40 ;  /* 0x0000002818097221 */ /* 0x000fe20000000000 */
[----:B------:R-:W-:Y:S01]  /*2600*/  FADD R24, R16, R8 ;  /* 0x0000000810187221 */ /* 0x000fe20000000000 */
[----:B------:R-:W-:Y:S01]  /*2610*/  FADD R16, R26, R5 ;  /* 0x000000051a107221 */ /* 0x000fe20000000000 */
[----:B------:R-:W-:Y:S01]  /*2620*/  F2FP.SATFINITE.E4M3.F32.PACK_AB_MERGE_C R26, R151, R26, RZ ;  /* 0x0000001a971a723e */ /* 0x000fe200048070ff */
[----:B------:R-:W-:Y:S01]  /*2630*/  @!P5 FMUL R3, R3, 0.5 ;  /* 0x3f0000000303d820 */ /* 0x000fe20000400000 */
[----:B------:R-:W2:Y:S01]  /*2640*/  MUFU.EX2 R46, R46 ;  /* 0x0000002e002e7308 */ /* 0x000ea20000000800 */
[----:B---3--:R-:W-:Y:S01]  /*2650*/  @!P2 FMUL R47, R47, R47 ;  /* 0x0000002f2f2fa220 */ /* 0x008fe20000400000 */
[----:B------:R-:W-:Y:S01]  /*2660*/  F2FP.SATFINITE.E4M3.F32.PACK_AB_MERGE_C R40, R151, R38, RZ ;  /* 0x000000269728723e */ /* 0x000fe200048070ff */
[----:B------:R-:W-:Y:S01]  /*2670*/  FADD R24, R17, R24 ;  /* 0x0000001811187221 */ /* 0x000fe20000000000 */
[----:B------:R-:W-:Y:S01]  /*2680*/  LOP3.LUT R43, R43, 0xffff, RZ, 0xc0, !PT ;  /* 0x0000ffff2b2b7812 */ /* 0x000fe200078ec0ff */
[----:B------:R-:W-:Y:S01]  /*2690*/  FADD R21, R20, R47 ;  /* 0x0000002f14157221 */ /* 0x000fe20000000000 */
[----:B------:R-:W-:Y:S01]  /*26a0*/  F2FP.SATFINITE.E4M3.F32.PACK_AB_MERGE_C R47, R151, R47, RZ ;  /* 0x0000002f972f723e */ /* 0x000fe200048070ff */
[----:B------:R-:W-:Y:S01]  /*26b0*/  FADD R24, R13, R24 ;  /* 0x000000180d187221 */ /* 0x000fe20000000000 */
[----:B------:R-:W3:Y:S01]  /*26c0*/  MUFU.EX2 R50, R50 ;  /* 0x0000003200327308 */ /* 0x000ee20000000800 */
[----:B-1----:R-:W-:Y:S01]  /*26d0*/  @!P3 FMUL R51, R51, R51 ;  /* 0x000000333333b220 */ /* 0x002fe20000400000 */
[----:B------:R-:W-:-:S02]  /*26e0*/  LOP3.LUT R47, R47, 0xffff, RZ, 0xc0, !PT ;  /* 0x0000ffff2f2f7812 */ /* 0x000fc400078ec0ff */
[----:B------:R-:W-:Y:S01]  /*26f0*/  LOP3.LUT R32, R32, 0xffff, RZ, 0xc0, !PT ;  /* 0x0000ffff20207812 */ /* 0x000fe200078ec0ff */
[----:B------:R-:W-:Y:S01]  /*2700*/  FADD R20, R22, R51 ;  /* 0x0000003316147221 */ /* 0x000fe20000000000 */
[----:B------:R-:W-:Y:S02]  /*2710*/  F2FP.SATFINITE.E4M3.F32.PACK_AB_MERGE_C R51, R151, R51, RZ ;  /* 0x000000339733723e */ /* 0x000fe400048070ff */
[----:B------:R-:W1:Y:S01]  /*2720*/  MUFU.EX2 R54, R54 ;  /* 0x0000003600367308 */ /* 0x000e620000000800 */
[----:B--2---:R-:W-:Y:S01]  /*2730*/  @!P0 FMUL R46, R46, R46 ;  /* 0x0000002e2e2e8220 */ /* 0x004fe20000400000 */
[----:B------:R-:W-:Y:S01]  /*2740*/  ISETP.NE.AND P0, PT, R15, RZ, PT ;  /* 0x000000ff0f00720c */ /* 0x000fe20003f05270 */
[----:B------:R-:W-:Y:S01]  /*2750*/  FADD R15, R28, R44 ;  /* 0x0000002c1c0f7221 */ /* 0x000fe20000000000 */
[C---:B------:R-:W-:Y:S01]  /*2760*/  F2FP.SATFINITE.E4M3.F32.PACK_AB_MERGE_C R28, R151.reuse, R18, RZ ;  /* 0x00000012971c723e */ /* 0x040fe200048070ff */
[----:B------:R-:W-:Y:S01]  /*2770*/  FADD R18, R30, R46 ;  /* 0x0000002e1e127221 */ /* 0x000fe20000000000 */
[----:B------:R-:W-:Y:S01]  /*2780*/  F2FP.SATFINITE.E4M3.F32.PACK_AB_MERGE_C R44, R151, R5, RZ ;  /* 0x00000005972c723e */ /* 0x000fe200048070ff */
[----:B------:R-:W-:Y:S01]  /*2790*/  FADD R2, R15, R2 ;  /* 0x000000020f027221 */ /* 0x000fe20000000000 */
[----:B------:R-:W2:Y:S01]  /*27a0*/  MUFU.EX2 R3, R3 ;  /* 0x0000000300037308 */ /* 0x000ea20000000800 */
[----:B---3--:R-:W-:Y:S01]  /*27b0*/  @!P4 FMUL R50, R50, R50 ;  /* 0x000000323232c220 */ /* 0x008fe20000400000 */
[C---:B------:R-:W-:Y:S01]  /*27c0*/  F2FP.SATFINITE.E4M3.F32.PACK_AB_MERGE_C R5, R151.reuse, R8, RZ ;  /* 0x000000089705723e */ /* 0x040fe200048070ff */
[----:B------:R-:W-:Y:S01]  /*27d0*/  IMAD.U32 R44, R44, 0x10000, RZ ;  /* 0x000100002c2c7824 */ /* 0x000fe200078e00ff */
[C---:B------:R-:W-:Y:S01]  /*27e0*/  F2FP.SATFINITE.E4M3.F32.PACK_AB_MERGE_C R30, R151.reuse, R30, RZ ;  /* 0x0000001e971e723e */ /* 0x040fe200048070ff */
[----:B------:R-:W-:Y:S01]  /*27f0*/  FADD R23, R34, R50 ;  /* 0x0000003222177221 */ /* 0x000fe20000000000 */
[----:B------:R-:W-:Y:S01]  /*2800*/  F2FP.SATFINITE.E4M3.F32.PACK_AB_MERGE_C R48, R151, R46, RZ ;  /* 0x0000002e9730723e */ /* 0x000fe200048070ff */
[----:B------:R-:W-:Y:S01]  /*2810*/  FADD R19, R19, R20 ;  /* 0x0000001413137221 */ /* 0x000fe20000000000 */
[----:B------:R-:W-:Y:S01]  /*2820*/  F2FP.SATFINITE.E4M3.F32.PACK_AB_MERGE_C R50, R151, R50, RZ ;  /* 0x000000329732723e */ /* 0x000fe200048070ff */
[----:B-1----:R-:W-:Y:S01]  /*2830*/  @!P6 FMUL R54, R54, R54 ;  /* 0x000000363636e220 */ /* 0x002fe20000400000 */
[----:B------:R-:W-:Y:S01]  /*2840*/  LOP3.LUT R8, R29, 0xffff, RZ, 0xc0, !PT ;  /* 0x0000ffff1d087812 */ /* 0x000fe200078ec0ff */
[----:B------:R-:W-:Y:S01]  /*2850*/  FADD R16, R16, R23 ;  /* 0x0000001710107221 */ /* 0x000fe20000000000 */
[----:B------:R-:W-:Y:S01]  /*2860*/  LOP3.LUT R46, R45, 0xffff, RZ, 0xc0, !PT ;  /* 0x0000ffff2d2e7812 */ /* 0x000fe200078ec0ff */
[----:B------:R-:W-:Y:S01]  /*2870*/  FADD R25, R38, R54 ;  /* 0x0000003626197221 */ /* 0x000fe20000000000 */
[----:B------:R-:W-:-:S02]  /*2880*/  F2FP.SATFINITE.E4M3.F32.PACK_AB_MERGE_C R54, R151, R54, RZ ;  /* 0x000000369736723e */ /* 0x000fc400048070ff */
[----:B------:R-:W-:Y:S01]  /*2890*/  LOP3.LUT R41, R41, 0xff0000, R44, 0xf8, !PT ;  /* 0x00ff000029297812 */ /* 0x000fe200078ef82c */
[----:B--2---:R-:W-:Y:S01]  /*28a0*/  @!P5 FMUL R3, R3, R3 ;  /* 0x000000030303d220 */ /* 0x004fe20000400000 */
[----:B------:R-:W-:Y:S01]  /*28b0*/  PRMT R8, R8, 0x7604, R27 ;  /* 0x0000760408087816 */ /* 0x000fe2000000001b */
[----:B------:R-:W-:Y:S01]  /*28c0*/  IMAD.U32 R27, R36, 0x10000, RZ ;  /* 0x00010000241b7824 */ /* 0x000fe200078e00ff */
[----:B------:R-:W-:Y:S01]  /*28d0*/  LOP3.LUT R34, R37, 0xffff, RZ, 0xc0, !PT ;  /* 0x0000ffff25227812 */ /* 0x000fe200078ec0ff */
[----:B------:R-:W-:Y:S01]  /*28e0*/  FADD R22, R42, R3 ;  /* 0x000000032a167221 */ /* 0x000fe20000000000 */
[C---:B------:R-:W-:Y:S01]  /*28f0*/  F2FP.SATFINITE.E4M3.F32.PACK_AB_MERGE_C R42, R151.reuse, R42, RZ ;  /* 0x0000002a972a723e */ /* 0x040fe200048070ff */
[----:B------:R-:W-:Y:S01]  /*2900*/  FADD R25, R18, R25 ;  /* 0x0000001912197221 */ /* 0x000fe20000000000 */
[----:B------:R-:W-:Y:S01]  /*2910*/  F2FP.SATFINITE.E4M3.F32.PACK_AB_MERGE_C R151, R151, R3, RZ ;  /* 0x000000039797723e */ /* 0x000fe200048070ff */
[----:B------:R-:W-:Y:S01]  /*2920*/  FADD R3, R9, R10 ;  /* 0x0000000a09037221 */ /* 0x000fe20000000000 */
[----:B------:R-:W-:Y:S01]  /*2930*/  LOP3.LUT R9, R5, 0xffff, RZ, 0xc0, !PT ;  /* 0x0000ffff05097812 */ /* 0x000fe200078ec0ff */
[----:B------:R-:W-:Y:S01]  /*2940*/  IMAD.U32 R5, R26, 0x10000, RZ ;  /* 0x000100001a057824 */ /* 0x000fe200078e00ff */
[----:B------:R-:W-:Y:S01]  /*2950*/  LOP3.LUT R10, R33, 0xffff, RZ, 0xc0, !PT ;  /* 0x0000ffff210a7812 */ /* 0x000fe200078ec0ff */
[----:B------:R-:W-:Y:S01]  /*2960*/  IMAD.U32 R33, R54, 0x10000, RZ ;  /* 0x0001000036217824 */ /* 0x000fe200078e00ff */
[----:B------:R-:W-:Y:S01]  /*2970*/  PRMT R52, R9, 0x7604, R52 ;  /* 0x0000760409347816 */ /* 0x000fe20000000034 */
[----:B------:R-:W-:Y:S01]  /*2980*/  IMAD.SHL.U32 R26, R47, 0x1000000, RZ ;  /* 0x010000002f1a7824 */ /* 0x000fe200078e00ff */
[----:B------:R-:W-:Y:S01]  /*2990*/  PRMT R10, R10, 0x7604, R31 ;  /* 0x000076040a0a7816 */ /* 0x000fe2000000001f */
[----:B------:R-:W-:Y:S01]  /*29a0*/  FADD R3, R3, R2 ;  /* 0x0000000203037221 */ /* 0x000fe20000000000 */
[----:B------:R-:W-:Y:S01]  /*29b0*/  SHF.L.U32 R9, R30, 0x10, RZ ;  /* 0x000000101e097819 */ /* 0x000fe200000006ff */
[----:B------:R-:W-:Y:S01]  /*29c0*/  FADD R22, R21, R22 ;  /* 0x0000001615167221 */ /* 0x000fe20000000000 */
[----:B------:R-:W-:Y:S01]  /*29d0*/  LOP3.LUT R38, R55, 0xffff, RZ, 0xc0, !PT ;  /* 0x0000ffff37267812 */ /* 0x000fe200078ec0ff */
[----:B------:R-:W-:Y:S01]  /*29e0*/  FADD R16, R16, R25 ;  /* 0x0000001910107221 */ /* 0x000fe20000000000 */
[----:B------:R-:W-:Y:S01]  /*29f0*/  LOP3.LUT R9, R10, 0xff0000, R9, 0xf8, !PT ;  /* 0x00ff00000a097812 */ /* 0x000fe200078ef809 */
[----:B------:R-:W-:Y:S01]  /*2a00*/  FADD R19, R19, R22 ;  /* 0x0000001613137221 */ /* 0x000fe20000000000 */
[----:B------:R-:W-:-:S02]  /*2a10*/  SHF.L.U32 R10, R43, 0x18, RZ ;  /* 0x000000182b0a7819 */ /* 0x000fc400000006ff */
[----:B------:R-:W-:Y:S02]  /*2a20*/  SHF.L.U32 R50, R50, 0x10, RZ ;  /* 0x0000001032327819 */ /* 0x000fe400000006ff */
[----:B------:R-:W-:Y:S02]  /*2a30*/  LOP3.LUT R28, R28, 0xffff, RZ, 0xc0, !PT ;  /* 0x0000ffff1c1c7812 */ /* 0x000fe400078ec0ff */
[----:B------:R-:W-:Y:S02]  /*2a40*/  LOP3.LUT R51, R51, 0xffff, RZ, 0xc0, !PT ;  /* 0x0000ffff33337812 */ /* 0x000fe400078ec0ff */
[----:B------:R-:W-:Y:S02]  /*2a50*/  PRMT R46, R46, 0x7604, R57 ;  /* 0x000076042e2e7816 */ /* 0x000fe40000000039 */
[----:B------:R-:W-:Y:S02]  /*2a60*/  SHF.L.U32 R31, R48, 0x10, RZ ;  /* 0x00000010301f7819 */ /* 0x000fe400000006ff */
[----:B------:R-:W-:-:S02]  /*2a70*/  LOP3.LUT R39, R39, 0xffff, RZ, 0xc0, !PT ;  /* 0x0000ffff27277812 */ /* 0x000fc400078ec0ff */
[----:B------:R-:W-:Y:S02]  /*2a80*/  LOP3.LUT R41, R41, R10, RZ, 0xfc, !PT ;  /* 0x0000000a29297212 */ /* 0x000fe400078efcff */
[----:B------:R-:W-:Y:S02]  /*2a90*/  PRMT R34, R34, 0x7604, R35 ;  /* 0x0000760422227816 */ /* 0x000fe40000000023 */
[----:B------:R-:W-:Y:S02]  /*2aa0*/  PRMT R38, R38, 0x7604, R53 ;  /* 0x0000760426267816 */ /* 0x000fe40000000035 */
[----:B------:R-:W-:Y:S01]  /*2ab0*/  LOP3.LUT R5, R8, 0xff0000, R5, 0xf8, !PT ;  /* 0x00ff000008057812 */ /* 0x000fe200078ef805 */
[----:B------:R-:W-:Y:S01]  /*2ac0*/  IMAD.SHL.U32 R8, R39, 0x1000000, RZ ;  /* 0x0100000027087824 */ /* 0x000fe200078e00ff */
[----:B------:R-:W-:Y:S02]  /*2ad0*/  SHF.L.U32 R29, R40, 0x10, RZ ;  /* 0x00000010281d7819 */ /* 0x000fe400000006ff */
[----:B------:R-:W-:-:S02]  /*2ae0*/  LOP3.LUT R49, R49, 0xff0000, R50, 0xf8, !PT ;  /* 0x00ff000031317812 */ /* 0x000fc400078ef832 */
[----:B------:R-:W-:Y:S02]  /*2af0*/  SHF.L.U32 R28, R28, 0x18, RZ ;  /* 0x000000181c1c7819 */ /* 0x000fe400000006ff */
[----:B------:R-:W-:Y:S02]  /*2b00*/  LOP3.LUT R42, R42, 0xffff, RZ, 0xc0, !PT ;  /* 0x0000ffff2a2a7812 */ /* 0x000fe400078ec0ff */
[----:B------:R-:W-:Y:S02]  /*2b10*/  SHF.L.U32 R32, R32, 0x18, RZ ;  /* 0x0000001820207819 */ /* 0x000fe400000006ff */
[----:B------:R-:W-:Y:S02]  /*2b20*/  SHF.L.U32 R10, R51, 0x18, RZ ;  /* 0x00000018330a7819 */ /* 0x000fe400000006ff */
[----:B------:R-:W-:Y:S02]  /*2b30*/  LOP3.LUT R31, R46, 0xff0000, R31, 0xf8, !PT ;  /* 0x00ff00002e1f7812 */ /* 0x000fe400078ef81f */
[----:B------:R-:W-:-:S02]  /*2b40*/  LOP3.LUT R151, R151, 0xffff, RZ, 0xc0, !PT ;  /* 0x0000ffff97977812 */ /* 0x000fc400078ec0ff */
[----:B------:R-:W-:Y:S02]  /*2b50*/  LOP3.LUT R27, R34, 0xff0000, R27, 0xf8, !PT ;  /* 0x00ff0000221b7812 */ /* 0x000fe400078ef81b */
[----:B------:R-:W-:Y:S02]  /*2b60*/  LOP3.LUT R29, R38, 0xff0000, R29, 0xf8, !PT ;  /* 0x00ff0000261d7812 */ /* 0x000fe400078ef81d */
[----:B------:R-:W-:Y:S02]  /*2b70*/  LOP3.LUT R5, R5, R28, RZ, 0xfc, !PT ;  /* 0x0000001c05057212 */ /* 0x000fe400078efcff */
[----:B------:R-:W-:Y:S02]  /*2b80*/  SHF.L.U32 R42, R42, 0x18, RZ ;  /* 0x000000182a2a7819 */ /* 0x000fe400000006ff */
[----:B------:R-:W-:Y:S02]  /*2b90*/  LOP3.LUT R32, R9, R32, RZ, 0xfc, !PT ;  /* 0x0000002009207212 */ /* 0x000fe400078efcff */
[----:B------:R-:W-:-:S02]  /*2ba0*/  LOP3.LUT R49, R49, R10, RZ, 0xfc, !PT ;  /* 0x0000000a31317212 */ /* 0x000fc400078efcff */
[----:B------:R-:W-:Y:S02]  /*2bb0*/  LOP3.LUT R33, R52, 0xff0000, R33, 0xf8, !PT ;  /* 0x00ff000034217812 */ /* 0x000fe400078ef821 */
[----:B------:R-:W-:Y:S02]  /*2bc0*/  SHF.L.U32 R28, R151, 0x18, RZ ;  /* 0x00000018971c7819 */ /* 0x000fe400000006ff */
[----:B------:R-:W-:Y:S02]  /*2bd0*/  LOP3.LUT R26, R31, R26, RZ, 0xfc, !PT ;  /* 0x0000001a1f1a7212 */ /* 0x000fe400078efcff */
[----:B------:R-:W-:Y:S02]  /*2be0*/  MOV R9, 0x3021 ;  /* 0x0000302100097802 */ /* 0x000fe40000000f00 */
[----:B------:R-:W-:Y:S02]  /*2bf0*/  LOP3.LUT R10, R0, 0xc, RZ, 0xc0, !PT ;  /* 0x0000000c000a7812 */ /* 0x000fe400078ec0ff */
[----:B------:R-:W-:-:S02]  /*2c00*/  MOV R31, 0x2130 ;  /* 0x00002130001f7802 */ /* 0x000fc40000000f00 */
[----:B------:R-:W-:Y:S02]  /*2c10*/  LOP3.LUT R8, R27, R8, RZ, 0xfc, !PT ;  /* 0x000000081b087212 */ /* 0x000fe400078efcff */
[----:B------:R-:W-:Y:S02]  /*2c20*/  LOP3.LUT R29, R29, R42, RZ, 0xfc, !PT ;  /* 0x0000002a1d1d7212 */ /* 0x000fe400078efcff */
[----:B------:R-:W-:Y:S02]  /*2c30*/  LOP3.LUT R28, R33, R28, RZ, 0xfc, !PT ;  /* 0x0000001c211c7212 */ /* 0x000fe400078efcff */
[-C--:B------:R-:W-:Y:S02]  /*2c40*/  SHF.R.U32.HI R0, RZ, R10.reuse, R9 ;  /* 0x0000000aff007219 */ /* 0x080fe40000011609 */
[----:B------:R-:W-:Y:S02]  /*2c50*/  SEL R27, R32, R5, P1 ;  /* 0x00000005201b7207 */ /* 0x000fe40000800000 */
[----:B------:R-:W-:-:S02]  /*2c60*/  SHF.R.U32.HI R9, RZ, R10, R31 ;  /* 0x0000000aff097219 */ /* 0x000fc4000001161f */
[----:B------:R-:W-:Y:S02]  /*2c70*/  SEL R32, R5, R32, P1 ;  /* 0x0000002005207207 */ /* 0x000fe40000800000 */
[----:B------:R-:W-:Y:S02]  /*2c80*/  SEL R5, R29, R8, P1 ;  /* 0x000000081d057207 */ /* 0x000fe40000800000 */
[----:B------:R-:W-:Y:S02]  /*2c90*/  SEL R30, R8, R29, P1 ;  /* 0x0000001d081e7207 */ /* 0x000fe40000800000 */
[----:B------:R-:W-:Y:S02]  /*2ca0*/  SEL R29, R26, R41, P1 ;  /* 0x000000291a1d7207 */ /* 0x000fe40000800000 */
[----:B------:R-:W-:Y:S02]  /*2cb0*/  SEL R31, R28, R49, P1 ;  /* 0x000000311c1f7207 */ /* 0x000fe40000800000 */
[----:B------:R-:W-:Y:S01]  /*2cc0*/  LOP3.LUT R8, R0, 0xf, RZ, 0xc0, !PT ;  /* 0x0000000f00087812 */ /* 0x000fe200078ec0ff */
[----:B------:R-:W-:Y:S01]  /*2cd0*/  IMAD.MOV.U32 R0, RZ, RZ, 0x1054 ;  /* 0x00001054ff007424 */ /* 0x000fe200078e00ff */
[----:B------:R-:W-:-:S02]  /*2ce0*/  LOP3.LUT R9, R9, 0xf, RZ, 0xc0, !PT ;  /* 0x0000000f09097812 */ /* 0x000fc400078ec0ff */
[----:B------:R-:W-:Y:S01]  /*2cf0*/  SEL R26, R41, R26, P1 ;  /* 0x0000001a291a7207 */ /* 0x000fe20000800000 */
[----:B------:R1:W-:Y:S01]  /*2d00*/  SHFL.IDX PT, R155, R5, R8, 0x1c1f ;  /* 0x001c1f08059b7589 */ /* 0x0003e200000e0000 */
[----:B------:R-:W-:Y:S02]  /*2d10*/  SEL R28, R49, R28, P1 ;  /* 0x0000001c311c7207 */ /* 0x000fe40000800000 */
[----:B------:R-:W-:Y:S01]  /*2d20*/  MOV R2, 0x3276 ;  /* 0x0000327600027802 */ /* 0x000fe20000000f00 */
[----:B------:R-:W2:Y:S01]  /*2d30*/  SHFL.IDX PT, R30, R30, R9, 0x1c1f ;  /* 0x001c1f091e1e7589 */ /* 0x000ea200000e0000 */
[----:B------:R-:W-:Y:S02]  /*2d40*/  SEL R0, R0, 0x5410, P1 ;  /* 0x0000541000007807 */ /* 0x000fe40000800000 */
[----:B------:R-:W-:Y:S01]  /*2d50*/  SEL R2, R2, 0x7632, P1 ;  /* 0x0000763202027807 */ /* 0x000fe20000800000 */
[----:B------:R-:W-:Y:S01]  /*2d60*/  SHFL.IDX PT, R27, R27, R8, 0x1c1f ;  /* 0x001c1f081b1b7589 */ /* 0x000fe200000e0000 */
[----:B-1----:R-:W-:Y:S01]  /*2d70*/  FADD R5, R3, R24 ;  /* 0x0000001803057221 */ /* 0x002fe20000000000 */
[----:B------:R-:W-:-:S02]  /*2d80*/  FADD R3, R16, R19 ;  /* 0x0000001310037221 */ /* 0x000fc40000000000 */
[----:B------:R-:W1:Y:S04]  /*2d90*/  SHFL.IDX PT, R32, R32, R9, 0x1c1f ;  /* 0x001c1f0920207589 */ /* 0x000e6800000e0000 */
[----:B------:R-:W-:Y:S04]  /*2da0*/  SHFL.IDX PT, R29, R29, R8, 0x1c1f ;  /* 0x001c1f081d1d7589 */ /* 0x000fe800000e0000 */
[----:B------:R-:W3:Y:S04]  /*2db0*/  SHFL.IDX PT, R26, R26, R9, 0x1c1f ;  /* 0x001c1f091a1a7589 */ /* 0x000ee800000e0000 */
[----:B------:R-:W-:Y:S04]  /*2dc0*/  SHFL.IDX PT, R31, R31, R8, 0x1c1f ;  /* 0x001c1f081f1f7589 */ /* 0x000fe800000e0000 */
[----:B------:R-:W4:Y:S01]  /*2dd0*/  SHFL.IDX PT, R28, R28, R9, 0x1c1f ;  /* 0x001c1f091c1c7589 */ /* 0x000f2200000e0000 */
[----:B--2---:R-:W-:-:S02]  /*2de0*/  PRMT R154, R155, R0, R30 ;  /* 0x000000009b9a7216 */ /* 0x004fc4000000001e */
[----:B------:R-:W-:Y:S02]  /*2df0*/  PRMT R155, R155, R2, R30 ;  /* 0x000000029b9b7216 */ /* 0x000fe4000000001e */
[C-C-:B-1----:R-:W-:Y:S02]  /*2e00*/  PRMT R152, R27.reuse, R0, R32.reuse ;  /* 0x000000001b987216 */ /* 0x142fe40000000020 */
[----:B------:R-:W-:Y:S02]  /*2e10*/  PRMT R153, R27, R2, R32 ;  /* 0x000000021b997216 */ /* 0x000fe40000000020 */
[C-C-:B---3--:R-:W-:Y:S02]  /*2e20*/  PRMT R156, R29.reuse, R0, R26.reuse ;  /* 0x000000001d9c7216 */ /* 0x148fe4000000001a */
[----:B------:R-:W-:Y:S02]  /*2e30*/  PRMT R157, R29, R2, R26 ;  /* 0x000000021d9d7216 */ /* 0x000fe4000000001a */
[----:B----4-:R-:W-:-:S02]  /*2e40*/  PRMT R158, R31, R0, R28 ;  /* 0x000000001f9e7216 */ /* 0x010fc4000000001c */
[----:B------:R-:W-:Y:S01]  /*2e50*/  PRMT R159, R31, R2, R28 ;  /* 0x000000021f9f7216 */ /* 0x000fe2000000001c */
[----:B------:R-:W-:Y:S06]  /*2e60*/  @!P0 BRA `(.L_x_19) ;  /* 0x0000000000048947 */ /* 0x000fec0003800000 */
[----:B------:R-:W-:Y:S01]  /*2e70*/  BPT.TRAP 0x1 ;  /* 0x000000040000795c */ /* 0x000fe20000300000 */
.L_x_19:
[----:B------:R-:W1:Y:S02]  /*2e80*/  SYNCS.PHASECHK.TRANS64.TRYWAIT P2, [UR37+0x1c008], R12 ;  /* 0x01c0080cff0075a7 */ /* 0x000e640008040165 */
[----:B-1----:R-:W-:Y:S05]  /*2e90*/  @!P2 BRA `(.L_x_20) ;  /* 0x000000900024a947 */ /* 0x002fea0003800000 */
.L_x_109:
[----:B------:R-:W-:Y:S01]  /*2ea0*/  UIADD3 UR6, UR38, 0x400, URZ ;  /* 0x0000040026067890 */ /* 0x000fe2000fffe03f */
[----:B------:R-:W-:Y:S01]  /*2eb0*/  WARPGROUP.ARRIVE ;  /* 0x00000000000079c5 */ /* 0x000fe20000000000 */
[----:B------:R-:W-:-:S07]  /*2ec0*/  UMOV UR7, 0x80000020 ;  /* 0x8000002000077882 */ /* 0x000fce0000000000 */
[----:B------:R-:W-:Y:S01]  /*2ed0*/  QGMMA.64x256x32.F32.E4M3.E4M3 R24, R152, gdesc[UR4], RZ, !UPT, gsb0 ;  /* 0x03e0000498187df3 */ /* 0x000fe2000c0008ff */
[----:B------:R-:W-:Y:S01]  /*2ee0*/  UIADD3 UR6, UR38, 0x402, URZ ;  /* 0x0000040226067890 */ /* 0x000fe2000fffe03f */
[----:B------:R-:W-:Y:S01]  /*2ef0*/  UMOV UR7, 0x80000020 ;  /* 0x8000002000077882 */ /* 0x000fe20000000000 */
[----:B------:R-:W-:Y:S02]  /*2f00*/  WARPGROUP.DEPBAR.LE gsb0, 0x0 ;  /* 0x00008000000079c5 */ /* 0x000fe40000010000 */
[----:B------:R-:W-:-:S15]  /*2f10*/  WARPGROUP.ARRIVE ;  /* 0x00000000000079c5 */ /* 0x000fde0000000000 */
[----:B------:R-:W-:-:S08]  /*2f20*/  NOP ;  /* 0x0000000000007918 */ /* 0x000fd00000000000 */
[----:B------:R-:W-:Y:S03]  /*2f30*/  QGMMA.64x256x32.F32.E4M3.E4M3 R24, R156, gdesc[UR4], R24, gsb0 ;  /* 0x03e000049c187df3 */ /* 0x000fe60008000818 */
[----:B------:R-:W-:Y:S02]  /*2f40*/  WARPGROUP.DEPBAR.LE gsb0, 0x0 ;  /* 0x00008000000079c5 */ /* 0x000fe40000010000 */
[----:B------:R-:W-:Y:S05]  /*2f50*/  @!P0 BRA `(.L_x_21) ;  /* 0x0000000000048947 */ /* 0x000fea0003800000 */
[----:B------:R-:W-:Y:S01]  /*2f60*/  BPT.TRAP 0x1 ;  /* 0x000000040000795c */ /* 0x000fe20000300000 */
.L_x_21:
[----:B------:R-:W-:Y:S01]  /*2f70*/  UISETP.GT.U32.AND UP0, UPT, UR4, 0x1, UPT ;  /* 0x000000010400788c */ /* 0x000fe2000bf04070 */
[----:B------:R-:W-:Y:S01]  /*2f80*/  MOV R14, RZ ;  /* 0x000000ff000e7202 */ /* 0x000fe20000000f00 */
[----:B------:R-:W-:-:S04]  /*2f90*/  UIADD3 UR5, UR37, 0x1c028, URZ ;  /* 0x0001c02825057890 */ /* 0x000fc8000fffe03f */
[----:B------:R-:W-:Y:S01]  /*2fa0*/  PLOP3.LUT P2, PT, PT, PT, UP0, 0x80, 0x0 ;  /* 0x000000000000781c */ /* 0x000fe20003f4f008 */
[----:B------:R-:W-:-:S09]  /*2fb0*/  UPRMT UR5, URZ, 0x654, UR5 ;  /* 0x000006543f057896 */ /* 0x000fd20008000005 */
[----:B------:R-:W-:Y:S03]  /*2fc0*/  SYNCS.ARRIVE.TRANS64.RED.A1T0 RZ, [UR5], RZ ;  /* 0x000000ffffff79a7 */ /* 0x000fe60008100405 */
[----:B------:R-:W-:Y:S05]  /*2fd0*/  @P2 BRA `(.L_x_22) ;  /* 0x0000000000042947 */ /* 0x000fea0003800000 */
[----:B------:R-:W-:Y:S01]  /*2fe0*/  BPT.TRAP 0x1 ;  /* 0x000000040000795c */ /* 0x000fe20000300000 */
.L_x_22:
[C---:B------:R-:W-:Y:S01]  /*2ff0*/  ISETP.GE.AND P3, PT, R11.reuse, 0x81, PT ;  /* 0x000000810b00780c */ /* 0x040fe20003f66270 */
[----:B-1----:R-:W-:Y:S01]  /*3000*/  VIADD R12, R11, 0x3f ;  /* 0x0000003f0b0c7836 */ /* 0x002fe20000000000 */
[----:B------:R-:W-:Y:S01]  /*3010*/  UMOV UR46, 0x1 ;  /* 0x00000001002e7882 */ /* 0x000fe20000000000 */
[----:B------:R-:W-:Y:S01]  /*3020*/  UMOV UR45, 0x2 ;  /* 0x00000002002d7882 */ /* 0x000fe20000000000 */
[----:B------:R-:W-:Y:S02]  /*3030*/  IADD3 R6, R6, 0x40, RZ ;  /* 0x0000004006067810 */ /* 0x000fe40007ffe0ff */
[----:B------:R-:W-:-:S04]  /*3040*/  SHF.R.S32.HI R13, RZ, 0x1f, R12 ;  /* 0x0000001fff0d7819 */ /* 0x000fc8000001140c */
[----:B------:R-:W-:-:S04]  /*3050*/  LEA.HI R13, R13, R12, RZ, 0x6 ;  /* 0x0000000c0d0d7211 */ /* 0x000fc800078f30ff */
[----:B------:R-:W-:Y:S01]  /*3060*/  LEA.HI.SX32 R11, R13, 0xffffffff, 0x1a ;  /* 0xffffffff0d0b7811 */ /* 0x000fe200078fd2ff */
[----:B------:R-:W-:Y:S06]  /*3070*/  @!P3 BRA `(.L_x_23) ;  /* 0x0000002400a8b947 */ /* 0x000fec0003800000 */
[----:B------:R-:W-:Y:S01]  /*3080*/  MOV R15, R7 ;  /* 0x00000007000f7202 */ /* 0x000fe20000000f00 */
[----:B------:R-:W-:Y:S01]  /*3090*/  IMAD.MOV.U32 R13, RZ, RZ, R4 ;  /* 0x000000ffff0d7224 */ /* 0x000fe200078e0004 */
[----:B------:R-:W-:Y:S01]  /*30a0*/  MOV R14, RZ ;  /* 0x000000ff000e7202 */ /* 0x000fe20000000f00 */
[----:B------:R-:W-:Y:S01]  /*30b0*/  UMOV UR45, 0x2 ;  /* 0x00000002002d7882 */ /* 0x000fe20000000000 */
[----:B------:R-:W-:Y:S01]  /*30c0*/  UMOV UR46, 0x1 ;  /* 0x00000001002e7882 */ /* 0x000fe20000000000 */
[----:B------:R-:W-:-:S05]  /*30d0*/  ULDC UR5, c[0x0][0x604] ;  /* 0x0001810000057ab9 */ /* 0x000fca0000000800 */
.L_x_34:
[----:B------:R-:W-:-:S13]  /*30e0*/  PLOP3.LUT P4, PT, PT, PT, UP1, 0x80, 0x0 ;  /* 0x000000000000781c */ /* 0x000fda0003f8f018 */
[----:B------:R-:W-:Y:S05]  /*30f0*/  @!P4 BRA `(.L_x_24) ;  /* 0x000000000004c947 */ /* 0x000fea0003800000 */
[----:B------:R-:W-:Y:S01]  /*3100*/  BPT.TRAP 0x1 ;  /* 0x000000040000795c */ /* 0x000fe20000300000 */
.L_x_24:
[----:B------:R-:W-:Y:S01]  /*3110*/  ULEA UR4, UR45, UR37, 0x3 ;  /* 0x000000252d047291 */ /* 0x000fe2000f8e183f */
[----:B------:R-:W-:-:S08]  /*3120*/  SHF.L.U32 R4, R14, 0x1f, RZ ;  /* 0x0000001f0e047819 */ /* 0x000fd000000006ff */
[----:B------:R-:W1:Y:S02]  /*3130*/  SYNCS.PHASECHK.TRANS64.TRYWAIT P3, [UR4+0x1c000], R4 ;  /* 0x01c00004ff0075a7 */ /* 0x000e640008060144 */
[----:B-1----:R-:W-:Y:S05]  /*3140*/  @!P3 BRA `(.L_x_25) ;  /* 0x0000008c0090b947 */ /* 0x002fea0003800000 */
.L_x_110:
[----:B------:R-:W-:Y:S01]  /*3150*/  ULEA UR26, UR45, UR38, 0xa ;  /* 0x000000262d1a7291 */ /* 0x000fe2000f8e503f */
[----:B------:R-:W-:Y:S01]  /*3160*/  WARPGROUP.ARRIVE ;  /* 0x00000000000079c5 */ /* 0x000fe20000000000 */
[----:B------:R-:W-:Y:S01]  /*3170*/  UMOV UR27, 0x40000040 ;  /* 0x40000040001b7882 */ /* 0x000fe20000000000 */
[----:B------:R-:W-:Y:S01]  /*3180*/  UMOV UR31, 0x40000040 ;  /* 0x40000040001f7882 */ /* 0x000fe20000000000 */
[----:B------:R-:W-:Y:S02]  /*3190*/  UIADD3 UR30, UR26, 0x2, URZ ;  /* 0x000000021a1e7890 */ /* 0x000fe4000fffe03f */
[----:B------:R-:W-:Y:S01]  /*31a0*/  UIADD3 UR34, UR26, 0x4, URZ ;  /* 0x000000041a227890 */ /* 0x000fe2000fffe03f */
[----:B------:R-:W-:Y:S02]  /*31b0*/  UMOV UR35, 0x40000040 ;  /* 0x4000004000237882 */ /* 0x000fe40000000000 */
[----:B------:R-:W-:Y:S01]  /*31c0*/  QGMMA.64x64x32.F32.E4M3.E4M3 R152, gdesc[UR24], RZ, !UPT, gsb0 ;  /* 0x00e00000189879f3 */ /* 0x000fe2000c0008ff */
[----:B------:R-:W-:Y:S01]  /*31d0*/  UIADD3 UR42, UR26, 0x6, URZ ;  /* 0x000000061a2a7890 */ /* 0x000fe2000fffe03f */
[----:B------:R-:W-:Y:S01]  /*31e0*/  UMOV UR43, 0x40000040 ;  /* 0x40000040002b7882 */ /* 0x000fe20000000000 */
        /* <DEDUP_REMOVED lines=8> */
[----:B------:R-:W-:-:S04]  /*3270*/  UIADD3 UR45, UR45, 0x1, URZ ;  /* 0x000000012d2d7890 */ /* 0x000fc8000fffe03f */
[----:B------:R-:W-:-:S04]  /*3280*/  UISETP.NE.AND UP0, UPT, UR45, 0x5, UPT ;  /* 0x000000052d00788c */ /* 0x000fc8000bf05270 */
[----:B------:R-:W-:Y:S02]  /*3290*/  USEL UR4, URZ, 0x1, UP0 ;  /* 0x000000013f047887 */ /* 0x000fe40008000000 */
[----:B------:R-:W-:-:S04]  /*32a0*/  USEL UR45, UR45, URZ, UP0 ;  /* 0x0000003f2d2d7287 */ /* 0x000fc80008000000 */
[----:B------:R-:W-:Y:S01]  /*32b0*/  LOP3.LUT R12, R14, UR4, RZ, 0x3c, !PT ;  /* 0x000000040e0c7c12 */ /* 0x000fe2000f8e3cff */
        /* <DEDUP_REMOVED lines=22> */
[----:B------:R-:W-:Y:S05]  /*3420*/  @!P4 BRA `(.L_x_26) ;  /* 0x000000000004c947 */ /* 0x000fea0003800000 */
[----:B------:R-:W-:Y:S01]  /*3430*/  BPT.TRAP 0x1 ;  /* 0x000000040000795c */ /* 0x000fe20000300000 */
.L_x_26:
[----:B-1----:R-:W-:Y:S01]  /*3440*/  FMNMX R4, R152, R15, !PT ;  /* 0x0000000f98047209 */ /* 0x002fe20007800000 */
[----:B------:R-:W-:Y:S01]  /*3450*/  ULEA UR4, UR45, UR37, 0x3 ;  /* 0x000000252d047291 */ /* 0x000fe2000f8e183f */
[----:B------:R-:W-:Y:S02]  /*3460*/  FMNMX R16, R154, R13, !PT ;  /* 0x0000000d9a107209 */ /* 0x000fe40007800000 */
[----:B------:R-:W-:Y:S02]  /*3470*/  FMNMX R7, R153, R4, !PT ;  /* 0x0000000499077209 */ /* 0x000fe40007800000 */
[----:B------:R-:W-:Y:S02]  /*3480*/  FMNMX R17, R155, R16, !PT ;  /* 0x000000109b117209 */ /* 0x000fe40007800000 */
[----:B------:R-:W-:-:S04]  /*3490*/  FMNMX R4, R156, R7, !PT ;  /* 0x000000079c047209 */ /* 0x000fc80007800000 */
        /* <DEDUP_REMOVED lines=12> */
[----:B------:R-:W-:-:S05]  /*3560*/  FMNMX R4, R181, R4, !PT ;  /* 0x00000004b5047209 */ /* 0x000fca0007800000 */
[----:B------:R-:W1:Y:S02]  /*3570*/  SHFL.BFLY PT, R7, R4, 0x1, 0x1f ;  /* 0x0c201f0004077f89 */ /* 0x000e6400000e0000 */
[----:B-1----:R-:W-:Y:S02]  /*3580*/  FMNMX R8, R4, R7, !PT ;  /* 0x0000000704087209 */ /* 0x002fe40007800000 */
[----:B------:R-:W-:-:S03]  /*3590*/  FMNMX R4, R158, R17, !PT ;  /* 0x000000119e047209 */ /* 0x000fc60007800000 */
[----:B------:R-:W1:Y:S01]  /*35a0*/  SHFL.BFLY PT, R7, R8, 0x2, 0x1f ;  /* 0x0c401f0008077f89 */ /* 0x000e6200000e0000 */
[----:B------:R-:W-:-:S04]  /*35b0*/  FMNMX R17, R159, R4, !PT ;  /* 0x000000049f117209 */ /* 0x000fc80007800000 */
[----:B------:R-:W-:-:S04]  /*35c0*/  FMNMX R4, R162, R17, !PT ;  /* 0x00000011a2047209 */ /* 0x000fc80007800000 */
[----:B------:R-:W-:-:S04]  /*35d0*/  FMNMX R19, R163, R4, !PT ;  /* 0x00000004a3137209 */ /* 0x000fc80007800000 */
[----:B------:R-:W-:-:S04]  /*35e0*/  FMNMX R4, R166, R19, !PT ;  /* 0x00000013a6047209 */ /* 0x000fc80007800000 */
[----:B------:R-:W-:-:S04]  /*35f0*/  FMNMX R19, R167, R4, !PT ;  /* 0x00000004a7137209 */ /* 0x000fc80007800000 */
[----:B------:R-:W-:Y:S02]  /*3600*/  FMNMX R4, R170, R19, !PT ;  /* 0x00000013aa047209 */ /* 0x000fe40007800000 */
[----:B-1----:R-:W-:Y:S02]  /*3610*/  FMNMX R7, R8, R7, !PT ;  /* 0x0000000708077209 */ /* 0x002fe40007800000 */
[----:B------:R-:W-:Y:S02]  /*3620*/  FMNMX R19, R171, R4, !PT ;  /* 0x00000004ab137209 */ /* 0x000fe40007800000 */
[C---:B------:R-:W-:Y:S02]  /*3630*/  FSETP.NEU.AND P3, PT, R7.reuse, -INF , PT ;  /* 0xff8000000700780b */ /* 0x040fe40003f6d000 */
[----:B------:R-:W-:Y:S02]  /*3640*/  FMNMX R4, R174, R19, !PT ;  /* 0x00000013ae047209 */ /* 0x000fe40007800000 */
[----:B------:R-:W-:-:S02]  /*3650*/  FSEL R14, R7, RZ, P3 ;  /* 0x000000ff070e7208 */ /* 0x000fc40001800000 */
[----:B------:R-:W-:-:S03]  /*3660*/  FMNMX R21, R175, R4, !PT ;  /* 0x00000004af157209 */ /* 0x000fc60007800000 */
[----:B------:R-:W-:Y:S01]  /*3670*/  FMUL R184, R14, UR5 ;  /* 0x000000050eb87c20 */ /* 0x000fe20008400000 */
[----:B------:R-:W-:Y:S01]  /*3680*/  FMNMX R4, R178, R21, !PT ;  /* 0x00000015b2047209 */ /* 0x000fe20007800000 */
[----:B------:R-:W-:-:S02]  /*3690*/  FADD R14, -R14, R15 ;  /* 0x0000000f0e0e7221 */ /* 0x000fc40000000100 */
[--C-:B------:R-:W-:Y:S01]  /*36a0*/  FFMA R16, R156, UR5, -R184.reuse ;  /* 0x000000059c107c23 */ /* 0x100fe200080008b8 */
[----:B------:R-:W-:-:S01]  /*36b0*/  FFMA R17, R157, UR5, -R184 ;  /* 0x000000059d117c23 */ /* 0x000fc200080008b8 */
[--C-:B------:R-:W-:Y:S01]  /*36c0*/  FFMA R152, R152, UR5, -R184.reuse ;  /* 0x0000000598987c23 */ /* 0x100fe200080008b8 */
[----:B------:R-:W-:-:S01]  /*36d0*/  FFMA R9, R153, UR5, -R184 ;  /* 0x0000000599097c23 */ /* 0x000fc200080008b8 */
[--C-:B------:R-:W-:Y:S01]  /*36e0*/  FFMA R20, R164, UR5, -R184.reuse ;  /* 0x00000005a4147c23 */ /* 0x100fe200080008b8 */
[----:B------:R-:W-:Y:S01]  /*36f0*/  FSETP.GEU.AND P3, PT, R16, -126, PT ;  /* 0xc2fc00001000780b */ /* 0x000fe20003f6e000 */
[--C-:B------:R-:W-:Y:S01]  /*3700*/  FFMA R21, R165, UR5, -R184.reuse ;  /* 0x00000005a5157c23 */ /* 0x100fe200080008b8 */
[----:B------:R-:W-:Y:S01]  /*3710*/  FSETP.GEU.AND P4, PT, R17, -126, PT ;  /* 0xc2fc00001100780b */ /* 0x000fe20003f8e000 */
[--C-:B------:R-:W-:Y:S01]  /*3720*/  FFMA R18, R160, UR5, -R184.reuse ;  /* 0x00000005a0127c23 */ /* 0x100fe200080008b8 */
[----:B------:R-:W-:Y:S01]  /*3730*/  FSETP.GEU.AND P5, PT, R152, -126, PT ;  /* 0xc2fc00009800780b */ /* 0x000fe20003fae000 */
[--C-:B------:R-:W-:Y:S01]  /*3740*/  FFMA R19, R161, UR5, -R184.reuse ;  /* 0x00000005a1137c23 */ /* 0x100fe200080008b8 */
[----:B------:R-:W-:Y:S01]  /*3750*/  FSETP.GEU.AND P6, PT, R9, -126, PT ;  /* 0xc2fc00000900780b */ /* 0x000fe20003fce000 */
[--C-:B------:R-:W-:Y:S01]  /*3760*/  FFMA R153, R172, UR5, -R184.reuse ;  /* 0x00000005ac997c23 */ /* 0x100fe200080008b8 */
[----:B------:R-:W-:Y:S01]  /*3770*/  FMNMX R23, R179, R4, !PT ;  /* 0x00000004b3177209 */ /* 0x000fe20007800000 */
[--C-:B------:R-:W-:Y:S01]  /*3780*/  FFMA R22, R169, UR5, -R184.reuse ;  /* 0x00000005a9167c23 */ /* 0x100fe200080008b8 */
[----:B------:R-:W-:-:S01]  /*3790*/  FFMA R180, R180, UR5, -R184 ;  /* 0x00000005b4b47c23 */ /* 0x000fc200080008b8 */
[--C-:B------:R-:W-:Y:S01]  /*37a0*/  FFMA R176, R176, UR5, -R184.reuse ;  /* 0x00000005b0b07c23 */ /* 0x100fe200080008b8 */
[----:B------:R-:W-:Y:S01]  /*37b0*/  FMNMX R4, R182, R23, !PT ;  /* 0x00000017b6047209 */ /* 0x000fe20007800000 */
[----:B------:R-:W-:Y:S01]  /*37c0*/  @!P3 FMUL R16, R16, 0.5 ;  /* 0x3f0000001010b820 */ /* 0x000fe20000400000 */
[----:B------:R-:W-:-:S01]  /*37d0*/  FFMA R23, R168, UR5, -R184 ;  /* 0x00000005a8177c23 */ /* 0x000fc200080008b8 */
[----:B------:R-:W-:Y:S01]  /*37e0*/  @!P4 FMUL R17, R17, 0.5 ;  /* 0x3f0000001111c820 */ /* 0x000fe20000400000 */
[----:B------:R-:W-:Y:S01]  /*37f0*/  FMNMX R4, R183, R4, !PT ;  /* 0x00000004b7047209 */ /* 0x000fe20007800000 */
[----:B------:R-:W-:Y:S01]  /*3800*/  @!P5 FMUL R152, R152, 0.5 ;  /* 0x3f0000009898d820 */ /* 0x000fe20000400000 */
[----:B------:R-:W-:-:S01]  /*3810*/  FFMA R156, R177, UR5, -R184 ;  /* 0x00000005b19c7c23 */ /* 0x000fc200080008b8 */
[----:B------:R-:W1:Y:S01]  /*3820*/  MUFU.EX2 R16, R16 ;  /* 0x0000001000107308 */ /* 0x000e620000000800 */
[----:B------:R-:W-:Y:S01]  /*3830*/  @!P6 FMUL R9, R9, 0.5 ;  /* 0x3f0000000909e820 */ /* 0x000fe20000400000 */
[----:B------:R-:W2:Y:S01]  /*3840*/  SHFL.BFLY PT, R157, R4, 0x1, 0x1f ;  /* 0x0c201f00049d7f89 */ /* 0x000ea200000e0000 */
[----:B------:R-:W-:-:S01]  /*3850*/  FFMA R181, R181, UR5, -R184 ;  /* 0x00000005b5b57c23 */ /* 0x000fc200080008b8 */
[----:B------:R-:W-:-:S04]  /*3860*/  FMUL R14, R14, UR5 ;  /* 0x000000050e0e7c20 */ /* 0x000fc80008400000 */
[----:B------:R-:W3:Y:S08]  /*3870*/  MUFU.EX2 R17, R17 ;  /* 0x0000001100117308 */ /* 0x000ef00000000800 */
[----:B------:R4:W5:Y:S01]  /*3880*/  MUFU.EX2 R8, R152 ;  /* 0x0000009800087308 */ /* 0x0009620000000800 */
[----:B-1----:R-:W-:Y:S01]  /*3890*/  @!P3 FMUL R16, R16, R16 ;  /* 0x000000101010b220 */ /* 0x002fe20000400000 */
[----:B------:R-:W-:-:S06]  /*38a0*/  FSETP.GEU.AND P3, PT, R20, -126, PT ;  /* 0xc2fc00001400780b */ /* 0x000fcc0003f6e000 */
[----:B------:R-:W1:Y:S01]  /*38b0*/  MUFU.EX2 R9, R9 ;  /* 0x0000000900097308 */ /* 0x000e620000000800 */
[----:B---3--:R-:W-:Y:S01]  /*38c0*/  @!P4 FMUL R17, R17, R17 ;  /* 0x000000111111c220 */ /* 0x008fe20000400000 */
[----:B------:R-:W-:Y:S01]  /*38d0*/  FSETP.GEU.AND P4, PT, R21, -126, PT ;  /* 0xc2fc00001500780b */ /* 0x000fe20003f8e000 */
[----:B----4-:R-:W-:-:S01]  /*38e0*/  FFMA R152, R173, UR5, -R184 ;  /* 0x00000005ad987c23 */ /* 0x010fc200080008b8 */
[----:B--2---:R-:W-:-:S03]  /*38f0*/  FMNMX R4, R4, R157, !PT ;  /* 0x0000009d04047209 */ /* 0x004fc60007800000 */
[----:B------:R-:W-:Y:S01]  /*3900*/  @!P3 FMUL R20, R20, 0.5 ;  /* 0x3f0000001414b820 */ /* 0x000fe20000400000 */
[----:B-----5:R-:W-:Y:S01]  /*3910*/  @!P5 FMUL R8, R8, R8 ;  /* 0x000000080808d220 */ /* 0x020fe20000400000 */
[----:B------:R-:W-:Y:S01]  /*3920*/  FSETP.GEU.AND P5, PT, R18, -126, PT ;  /* 0xc2fc00001200780b */ /* 0x000fe20003fae000 */
[----:B------:R-:W2:Y:S03]  /*3930*/  SHFL.BFLY PT, R157, R4, 0x2, 0x1f ;  /* 0x0c401f00049d7f89 */ /* 0x000ea600000e0000 */
[----:B------:R-:W3:Y:S02]  /*3940*/  MUFU.EX2 R20, R20 ;  /* 0x0000001400147308 */ /* 0x000ee40000000800 */
[----:B------:R-:W-:Y:S01]  /*3950*/  @!P4 FMUL R21, R21, 0.5 ;  /* 0x3f0000001515c820 */ /* 0x000fe20000400000 */
[----:B-1----:R-:W-:Y:S01]  /*3960*/  @!P6 FMUL R9, R9, R9 ;  /* 0x000000090909e220 */ /* 0x002fe20000400000 */
[----:B------:R-:W-:-:S04]  /*3970*/  FSETP.GEU.AND P6, PT, R19, -126, PT ;  /* 0xc2fc00001300780b */ /* 0x000fc80003fce000 */
[----:B------:R-:W1:Y:S01]  /*3980*/  MUFU.EX2 R21, R21 ;  /* 0x0000001500157308 */ /* 0x000e620000000800 */
[----:B------:R-:W-:-:S07]  /*3990*/  @!P5 FMUL R18, R18, 0.5 ;  /* 0x3f0000001212d820 */ /* 0x000fce0000400000 */
[----:B------:R-:W4:Y:S01]  /*39a0*/  MUFU.EX2 R18, R18 ;  /* 0x0000001200127308 */ /* 0x000f220000000800 */
[----:B---3--:R-:W-:Y:S01]  /*39b0*/  @!P3 FMUL R20, R20, R20 ;  /* 0x000000141414b220 */ /* 0x008fe20000400000 */
[----:B------:R-:W-:Y:S01]  /*39c0*/  FSETP.GEU.AND P3, PT, R153, -126, PT ;  /* 0xc2fc00009900780b */ /* 0x000fe20003f6e000 */
[----:B------:R-:W-:Y:S01]  /*39d0*/  @!P6 FMUL R19, R19, 0.5 ;  /* 0x3f0000001313e820 */ /* 0x000fe20000400000 */
[----:B--2---:R-:W-:-:S05]  /*39e0*/  FMNMX R4, R4, R157, !PT ;  /* 0x0000009d04047209 */ /* 0x004fca0007800000 */
[----:B------:R-:W2:Y:S01]  /*39f0*/  MUFU.EX2 R19, R19 ;  /* 0x0000001300137308 */ /* 0x000ea20000000800 */
[----:B-1----:R-:W-:Y:S01]  /*3a00*/  @!P4 FMUL R21, R21, R21 ;  /* 0x000000151515c220 */ /* 0x002fe20000400000 */
[----:B------:R-:W-:-:S04]  /*3a10*/  FSETP.GEU.AND P4, PT, R152, -126, PT ;  /* 0xc2fc00009800780b */ /* 0x000fc80003f8e000 */
[----:B------:R-:W-:Y:S01]  /*3a20*/  @!P3 FMUL R153, R153, 0.5 ;  /* 0x3f0000009999b820 */ /* 0x000fe20000400000 */
[----:B----4-:R-:W-:Y:S01]  /*3a30*/  @!P5 FMUL R18, R18, R18 ;  /* 0x000000121212d220 */ /* 0x010fe20000400000 */
[----:B------:R-:W-:-:S04]  /*3a40*/  FSETP.GEU.AND P5, PT, R23, -126, PT ;  /* 0xc2fc00001700780b */ /* 0x000fc80003fae000 */
[----:B------:R-:W1:Y:S03]  /*3a50*/  MUFU.EX2 R153, R153 ;  /* 0x0000009900997308 */ /* 0x000e660000000800 */
[----:B------:R-:W-:Y:S01]  /*3a60*/  @!P4 FMUL R152, R152, 0.5 ;  /* 0x3f0000009898c820 */ /* 0x000fe20000400000 */
[----:B--2---:R-:W-:Y:S01]  /*3a70*/  @!P6 FMUL R19, R19, R19 ;  /* 0x000000131313e220 */ /* 0x004fe20000400000 */
[----:B------:R-:W-:-:S04]  /*3a80*/  FSETP.GEU.AND P6, PT, R22, -126, PT ;  /* 0xc2fc00001600780b */ /* 0x000fc80003fce000 */
[----:B------:R-:W2:Y:S01]  /*3a90*/  MUFU.EX2 R152, R152 ;  /* 0x0000009800987308 */ /* 0x000ea20000000800 */
[----:B------:R-:W-:Y:S01]  /*3aa0*/  @!P5 FMUL R23, R23, 0.5 ;  /* 0x3f0000001717d820 */ /* 0x000fe20000400000 */
[----:B-1----:R-:W-:Y:S01]  /*3ab0*/  @!P3 FMUL R153, R153, R153 ;  /* 0x000000999999b220 */ /* 0x002fe20000400000 */
[----:B------:R-:W-:-:S06]  /*3ac0*/  FSETP.GEU.AND P3, PT, R180, -126, PT ;  /* 0xc2fc0000b400780b */ /* 0x000fcc0003f6e000 */
[----:B------:R-:W-:Y:S01]  /*3ad0*/  @!P6 FMUL R22, R22, 0.5 ;  /* 0x3f0000001616e820 */ /* 0x000fe20000400000 */
[----:B------:R-:W1:Y:S01]  /*3ae0*/  MUFU.EX2 R23, R23 ;  /* 0x0000001700177308 */ /* 0x000e620000000800 */
[----:B--2---:R-:W-:Y:S01]  /*3af0*/  @!P4 FMUL R152, R152, R152 ;  /* 0x000000989898c220 */ /* 0x004fe20000400000 */
[----:B------:R-:W-:-:S06]  /*3b00*/  FSETP.NEU.AND P4, PT, R4, -INF , PT ;  /* 0xff8000000400780b */ /* 0x000fcc0003f8d000 */
[----:B------:R-:W2:Y:S01]  /*3b10*/  MUFU.EX2 R22, R22 ;  /* 0x0000001600167308 */ /* 0x000ea20000000800 */
[----:B------:R-:W-:Y:S01]  /*3b20*/  @!P3 FMUL R180, R180, 0.5 ;  /* 0x3f000000b4b4b820 */ /* 0x000fe20000400000 */
[----:B------:R-:W-:Y:S02]  /*3b30*/  FSEL R184, R4, RZ, P4 ;  /* 0x000000ff04b87208 */ /* 0x000fe40002000000 */
[----:B------:R-:W-:-:S04]  /*3b40*/  FSETP.GEU.AND P4, PT, R181, -126, PT ;  /* 0xc2fc0000b500780b */ /* 0x000fc80003f8e000 */
[----:B------:R-:W3:Y:S01]  /*3b50*/  MUFU.EX2 R161, R180 ;  /* 0x000000b400a17308 */ /* 0x000ee20000000800 */
[----:B-1----:R-:W-:Y:S01]  /*3b60*/  @!P5 FMUL R23, R23, R23 ;  /* 0x000000171717d220 */ /* 0x002fe20000400000 */
[----:B------:R-:W-:Y:S01]  /*3b70*/  FSETP.GEU.AND P5, PT, R176, -126, PT ;  /* 0xc2fc0000b000780b */ /* 0x000fe20003fae000 */
[C---:B------:R-:W-:Y:S01]  /*3b80*/  FMUL R172, R184.reuse, UR5 ;  /* 0x00000005b8ac7c20 */ /* 0x040fe20008400000 */
[----:B------:R-:W-:Y:S01]  /*3b90*/  FADD R184, -R184, R13 ;  /* 0x0000000db8b87221 */ /* 0x000fe20000000100 */
[----:B------:R-:W-:-:S01]  /*3ba0*/  FADD R13, R8, R23 ;  /* 0x00000017080d7221 */ /* 0x000fc20000000000 */
[----:B------:R-:W-:Y:S01]  /*3bb0*/  F2FP.SATFINITE.E4M3.F32.PACK_AB_MERGE_C R8, RZ, R8, RZ ;  /* 0x00000008ff08723e */ /* 0x000fe200048070ff */
[----:B------:R-:W-:-:S01]  /*3bc0*/  FFMA R168, R158, UR5, -R172 ;  /* 0x000000059ea87c23 */ /* 0x000fc200080008ac */
[--C-:B------:R-:W-:Y:S01]  /*3bd0*/  FFMA R164, R154, UR5, -R172.reuse ;  /* 0x000000059aa47c23 */ /* 0x100fe200080008ac */
[----:B--2---:R-:W-:Y:S01]  /*3be0*/  @!P6 FMUL R22, R22, R22 ;  /* 0x000000161616e220 */ /* 0x004fe20000400000 */
[----:B------:R-:W-:Y:S01]  /*3bf0*/  FSETP.GEU.AND P6, PT, R156, -126, PT ;  /* 0xc2fc00009c00780b */ /* 0x000fe20003fce000 */
[----:B------:R-:W-:Y:S01]  /*3c00*/  @!P4 FMUL R181, R181, 0.5 ;  /* 0x3f000000b5b5c820 */ /* 0x000fe20000400000 */
[--C-:B------:R-:W-:Y:S01]  /*3c10*/  FFMA R169, R159, UR5, -R172.reuse ;  /* 0x000000059fa97c23 */ /* 0x100fe200080008ac */
[----:B------:R-:W-:-:S01]  /*3c20*/  FFMA R165, R155, UR5, -R172 ;  /* 0x000000059ba57c23 */ /* 0x000fc200080008ac */
[--C-:B------:R-:W-:Y:S01]  /*3c30*/  FFMA R166, R166, UR5, -R172.reuse ;  /* 0x00000005a6a67c23 */ /* 0x100fe200080008ac */
[----:B------:R-:W-:Y:S01]  /*3c40*/  @!P5 FMUL R176, R176, 0.5 ;  /* 0x3f000000b0b0d820 */ /* 0x000fe20000400000 */
[----:B------:R-:W1:Y:S01]  /*3c50*/  MUFU.EX2 R154, R181 ;  /* 0x000000b5009a7308 */ /* 0x000e620000000800 */
[----:B---3--:R-:W-:Y:S01]  /*3c60*/  @!P3 FMUL R161, R161, R161 ;  /* 0x000000a1a1a1b220 */ /* 0x008fe20000400000 */
[----:B------:R-:W-:Y:S01]  /*3c70*/  FSETP.GEU.AND P3, PT, R168, -126, PT ;  /* 0xc2fc0000a800780b */ /* 0x000fe20003f6e000 */
[----:B------:R-:W-:-:S01]  /*3c80*/  FFMA R173, R162, UR5, -R172 ;  /* 0x00000005a2ad7c23 */ /* 0x000fc200080008ac */
[--C-:B------:R-:W-:Y:S01]  /*3c90*/  FFMA R167, R167, UR5, -R172.reuse ;  /* 0x00000005a7a77c23 */ /* 0x100fe200080008ac */
[----:B------:R-:W-:-:S01]  /*3ca0*/  FFMA R170, R170, UR5, -R172 ;  /* 0x00000005aaaa7c23 */ /* 0x000fc200080008ac */
[--C-:B------:R-:W-:Y:S01]  /*3cb0*/  FFMA R175, R175, UR5, -R172.reuse ;  /* 0x00000005afaf7c23 */ /* 0x100fe200080008ac */
[----:B------:R-:W-:Y:S01]  /*3cc0*/  @!P6 FMUL R156, R156, 0.5 ;  /* 0x3f0000009c9ce820 */ /* 0x000fe20000400000 */
[----:B------:R2:W3:Y:S01]  /*3cd0*/  MUFU.EX2 R157, R176 ;  /* 0x000000b0009d7308 */ /* 0x0004e20000000800 */
[----:B------:R-:W-:-:S01]  /*3ce0*/  FFMA R171, R171, UR5, -R172 ;  /* 0x00000005abab7c23 */ /* 0x000fc200080008ac */
[--C-:B------:R-:W-:Y:S01]  /*3cf0*/  FFMA R182, R182, UR5, -R172.reuse ;  /* 0x00000005b6b67c23 */ /* 0x100fe200080008ac */
[----:B------:R-:W-:-:S01]  /*3d00*/  FFMA R178, R178, UR5, -R172 ;  /* 0x00000005b2b27c23 */ /* 0x000fc200080008ac */
[--C-:B------:R-:W-:Y:S01]  /*3d10*/  FFMA R179, R179, UR5, -R172.reuse ;  /* 0x00000005b3b37c23 */ /* 0x100fe200080008ac */
[----:B------:R-:W-:-:S01]  /*3d20*/  FFMA R183, R183, UR5, -R172 ;  /* 0x00000005b7b77c23 */ /* 0x000fc200080008ac */
[----:B------:R-:W-:Y:S01]  /*3d30*/  FADD R177, R20, R161 ;  /* 0x000000a114b17221 */ /* 0x000fe20000000000 */
[----:B------:R-:W-:Y:S01]  /*3d40*/  @!P3 FMUL R168, R168, 0.5 ;  /* 0x3f000000a8a8b820 */ /* 0x000fe20000400000 */
[----:B------:R-:W4:Y:S01]  /*3d50*/  MUFU.EX2 R156, R156 ;  /* 0x0000009c009c7308 */ /* 0x000f220000000800 */
[----:B-1----:R-:W-:Y:S01]  /*3d60*/  @!P4 FMUL R154, R154, R154 ;  /* 0x0000009a9a9ac220 */ /* 0x002fe20000400000 */
[----:B------:R-:W-:Y:S01]  /*3d70*/  FSETP.GEU.AND P4, PT, R169, -126, PT ;  /* 0xc2fc0000a900780b */ /* 0x000fe20003f8e000 */
[----:B--2---:R-:W-:-:S01]  /*3d80*/  FFMA R176, R163, UR5, -R172 ;  /* 0x00000005a3b07c23 */ /* 0x004fc200080008ac */
[----:B------:R-:W-:Y:S01]  /*3d90*/  LOP3.LUT R8, R8, 0xff, RZ, 0xc0, !PT ;  /* 0x000000ff08087812 */ /* 0x000fe200078ec0ff */
[----:B------:R-:W-:-:S01]  /*3da0*/  FADD R180, R21, R154 ;  /* 0x0000009a15b47221 */ /* 0x000fc20000000000 */
[----:B------:R-:W-:Y:S01]  /*3db0*/  F2FP.SATFINITE.E4M3.F32.PACK_AB_MERGE_C R161, RZ, R161, RZ ;  /* 0x000000a1ffa1723e */ /* 0x000fe200048070ff */
[----:B------:R-:W-:Y:S01]  /*3dc0*/  FMUL R184, R184, UR5 ;  /* 0x00000005b8b87c20 */ /* 0x000fe20008400000 */
[----:B------:R1:W2:Y:S01]  /*3dd0*/  MUFU.EX2 R159, R168 ;  /* 0x000000a8009f7308 */ /* 0x0002a20000000800 */
[----:B---3--:R-:W-:Y:S01]  /*3de0*/  @!P5 FMUL R157, R157, R157 ;  /* 0x0000009d9d9dd220 */ /* 0x008fe20000400000 */
[----:B------:R-:W-:-:S02]  /*3df0*/  FSETP.GEU.AND P5, PT, R164, -126, PT ;  /* 0xc2fc0000a400780b */ /* 0x000fc40003fae000 */
[----:B------:R-:W-:Y:S02]  /*3e00*/  F2FP.SATFINITE.E4M3.F32.PACK_AB_MERGE_C R154, RZ, R154, RZ ;  /* 0x0000009aff9a723e */ /* 0x000fe400048070ff */
[----:B------:R-:W-:Y:S01]  /*3e10*/  F2FP.SATFINITE.E4M3.F32.PACK_AB_MERGE_C R20, RZ, R20, RZ ;  /* 0x00000014ff14723e */ /* 0x000fe200048070ff */
[----:B------:R-:W-:Y:S01]  /*3e20*/  @!P4 FMUL R169, R169, 0.5 ;  /* 0x3f000000a9a9c820 */ /* 0x000fe20000400000 */
[----:B------:R-:W-:Y:S01]  /*3e30*/  F2FP.SATFINITE.E4M3.F32.PACK_AB_MERGE_C R21, RZ, R21, RZ ;  /* 0x00000015ff15723e */ /* 0x000fe200048070ff */
[----:B----4-:R-:W-:Y:S01]  /*3e40*/  @!P6 FMUL R156, R156, R156 ;  /* 0x0000009c9c9ce220 */ /* 0x010fe20000400000 */
[----:B------:R-:W-:Y:S01]  /*3e50*/  FSETP.GEU.AND P6, PT, R165, -126, PT ;  /* 0xc2fc0000a500780b */ /* 0x000fe20003fce000 */
[----:B------:R-:W3:Y:S01]  /*3e60*/  MUFU.EX2 R158, R169 ;  /* 0x000000a9009e7308 */ /* 0x000ee20000000800 */
[----:B-1----:R-:W-:-:S01]  /*3e70*/  FFMA R168, R174, UR5, -R172 ;  /* 0x00000005aea87c23 */ /* 0x002fc200080008ac */
[----:B------:R-:W-:Y:S01]  /*3e80*/  FADD R174, R16, R153 ;  /* 0x0000009910ae7221 */ /* 0x000fe20000000000 */
[----:B------:R-:W-:Y:S01]  /*3e90*/  F2FP.SATFINITE.E4M3.F32.PACK_AB_MERGE_C R153, RZ, R153, RZ ;  /* 0x00000099ff99723e */ /* 0x000fe200048070ff */
[----:B------:R-:W-:Y:S01]  /*3ea0*/  @!P5 FMUL R164, R164, 0.5 ;  /* 0x3f000000a4a4d820 */ /* 0x000fe20000400000 */
[----:B------:R-:W-:Y:S01]  /*3eb0*/  F2FP.SATFINITE.E4M3.F32.PACK_AB_MERGE_C R16, RZ, R16, RZ ;  /* 0x00000010ff10723e */ /* 0x000fe200048070ff */
[----:B--2---:R-:W-:Y:S01]  /*3ec0*/  @!P3 FMUL R159, R159, R159 ;  /* 0x0000009f9f9fb220 */ /* 0x004fe20000400000 */
[----:B------:R-:W-:Y:S01]  /*3ed0*/  FSETP.GEU.AND P3, PT, R166, -126, PT ;  /* 0xc2fc0000a600780b */ /* 0x000fe20003f6e000 */
[----:B------:R-:W1:Y:S01]  /*3ee0*/  MUFU.EX2 R160, R164 ;  /* 0x000000a400a07308 */ /* 0x000e620000000800 */
[----:B------:R-:W-:-:S01]  /*3ef0*/  FADD R174, R174, R177 ;  /* 0x000000b1aeae7221 */ /* 0x000fc20000000000 */
[----:B------:R-:W-:-:S02]  /*3f00*/  LOP3.LUT R153, R153, 0xff, RZ, 0xc0, !PT ;  /* 0x000000ff99997812 */ /* 0x000fc400078ec0ff */
[----:B------:R-:W-:Y:S01]  /*3f10*/  @!P6 FMUL R165, R165, 0.5 ;  /* 0x3f000000a5a5e820 */ /* 0x000fe20000400000 */
[----:B------:R-:W-:Y:S02]  /*3f20*/  LOP3.LUT R16, R16, 0xff, RZ, 0xc0, !PT ;  /* 0x000000ff10107812 */ /* 0x000fe400078ec0ff */
[----:B------:R-:W-:Y:S01]  /*3f30*/  LOP3.LUT R161, R161, 0xff, RZ, 0xc0, !PT ;  /* 0x000000ffa1a17812 */ /* 0x000fe200078ec0ff */
[----:B------:R-:W2:Y:S01]  /*3f40*/  MUFU.EX2 R155, R165 ;  /* 0x000000a5009b7308 */ /* 0x000ea20000000800 */
[----:B---3--:R-:W-:Y:S01]  /*3f50*/  @!P4 FMUL R158, R158, R158 ;  /* 0x0000009e9e9ec220 */ /* 0x008fe20000400000 */
[----:B------:R-:W-:Y:S02]  /*3f60*/  FSETP.GEU.AND P4, PT, R167, -126, PT ;  /* 0xc2fc0000a700780b */ /* 0x000fe40003f8e000 */
[----:B------:R-:W-:Y:S01]  /*3f70*/  @!P3 FMUL R166, R166, 0.5 ;  /* 0x3f000000a6a6b820 */ /* 0x000fe20000400000 */
[----:B------:R-:W-:Y:S02]  /*3f80*/  LOP3.LUT R154, R154, 0xffff, RZ, 0xc0, !PT ;  /* 0x0000ffff9a9a7812 */ /* 0x000fe400078ec0ff */
[----:B------:R-:W-:Y:S01]  /*3f90*/  LOP3.LUT R20, R20, 0xff, RZ, 0xc0, !PT ;  /* 0x000000ff14147812 */ /* 0x000fe200078ec0ff */
[----:B------:R-:W3:Y:S01]  /*3fa0*/  MUFU.EX2 R165, R166 ;  /* 0x000000a600a57308 */ /* 0x000ee20000000800 */
[----:B-1----:R-:W-:Y:S01]  /*3fb0*/  @!P5 FMUL R160, R160, R160 ;  /* 0x000000a0a0a0d220 */ /* 0x002fe20000400000 */
[----:B------:R-:W-:-:S02]  /*3fc0*/  FSETP.GEU.AND P5, PT, R173, -126, PT ;  /* 0xc2fc0000ad00780b */ /* 0x000fc40003fae000 */
[----:B------:R-:W-:Y:S02]  /*3fd0*/  LOP3.LUT R21, R21, 0xffff, RZ, 0xc0, !PT ;  /* 0x0000ffff15157812 */ /* 0x000fe400078ec0ff */
[----:B------:R-:W-:Y:S01]  /*3fe0*/  F2FP.SATFINITE.E4M3.F32.PACK_AB_MERGE_C R23, RZ, R23, RZ ;  /* 0x00000017ff17723e */ /* 0x000fe200048070ff */
[----:B------:R-:W-:Y:S01]  /*3ff0*/  @!P4 FMUL R167, R167, 0.5 ;  /* 0x3f000000a7a7c820 */ /* 0x000fe20000400000 */
[----:B------:R-:W-:Y:S01]  /*4000*/  PRMT R154, R154, 0x7604, R161 ;  /* 0x000076049a9a7816 */ /* 0x000fe200000000a1 */
[----:B--2---:R-:W-:Y:S01]  /*4010*/  @!P6 FMUL R155, R155, R155 ;  /* 0x0000009b9b9be220 */ /* 0x004fe20000400000 */
[----:B------:R-:W-:Y:S01]  /*4020*/  FSETP.GEU.AND P6, PT, R176, -126, PT ;  /* 0xc2fc0000b000780b */ /* 0x000fe20003fce000 */
[----:B------:R-:W1:Y:S01]  /*4030*/  MUFU.EX2 R164, R167 ;  /* 0x000000a700a47308 */ /* 0x000e620000000800 */
[----:B------:R-:W-:Y:S02]  /*4040*/  PRMT R20, R21, 0x7604, R20 ;  /* 0x0000760415147816 */ /* 0x000fe40000000014 */
[----:B------:R-:W-:Y:S01]  /*4050*/  LOP3.LUT R23, R23, 0xff, RZ, 0xc0, !PT ;  /* 0x000000ff17177812 */ /* 0x000fe200078ec0ff */
[----:B------:R-:W-:Y:S01]  /*4060*/  @!P5 FMUL R173, R173, 0.5 ;  /* 0x3f000000adadd820 */ /* 0x000fe20000400000 */
[----:B---3--:R-:W-:Y:S01]  /*4070*/  @!P3 FMUL R165, R165, R165 ;  /* 0x000000a5a5a5b220 */ /* 0x008fe20000400000 */
[----:B------:R-:W-:-:S02]  /*4080*/  FSETP.GEU.AND P3, PT, R168, -126, PT ;  /* 0xc2fc0000a800780b */ /* 0x000fc40003f6e000 */
[----:B------:R2:W3:Y:S04]  /*4090*/  MUFU.EX2 R163, R173 ;  /* 0x000000ad00a37308 */ /* 0x0004e80000000800 */
[----:B------:R-:W-:-:S04]  /*40a0*/  @!P6 FMUL R176, R176, 0.5 ;  /* 0x3f000000b0b0e820 */ /* 0x000fc80000400000 */
[----:B------:R4:W5:Y:S01]  /*40b0*/  MUFU.EX2 R162, R176 ;  /* 0x000000b000a27308 */ /* 0x0009620000000800 */
[----:B-1----:R-:W-:Y:S01]  /*40c0*/  @!P4 FMUL R164, R164, R164 ;  /* 0x000000a4a4a4c220 */ /* 0x002fe20000400000 */
[----:B------:R-:W-:Y:S01]  /*40d0*/  FSETP.GEU.AND P4, PT, R175, -126, PT ;  /* 0xc2fc0000af00780b */ /* 0x000fe20003f8e000 */
[----:B--2---:R-:W-:-:S01]  /*40e0*/  FADD R173, R9, R22 ;  /* 0x0000001609ad7221 */ /* 0x004fc20000000000 */
[----:B------:R-:W-:Y:S01]  /*40f0*/  @!P3 FMUL R168, R168, 0.5 ;  /* 0x3f000000a8a8b820 */ /* 0x000fe20000400000 */
[----:B------:R-:W-:Y:S02]  /*4100*/  F2FP.SATFINITE.E4M3.F32.PACK_AB_MERGE_C R9, RZ, R9, RZ ;  /* 0x00000009ff09723e */ /* 0x000fe400048070ff */
[----:B------:R-:W-:Y:S01]  /*4110*/  F2FP.SATFINITE.E4M3.F32.PACK_AB_MERGE_C R22, RZ, R22, RZ ;  /* 0x00000016ff16723e */ /* 0x000fe200048070ff */
[----:B---3--:R-:W-:Y:S02]  /*4120*/  @!P5 FMUL R163, R163, R163 ;  /* 0x000000a3a3a3d220 */ /* 0x008fe40000400000 */
[----:B------:R-:W1:Y:S01]  /*4130*/  MUFU.EX2 R168, R168 ;  /* 0x000000a800a87308 */ /* 0x000e620000000800 */
[----:B------:R-:W-:Y:S01]  /*4140*/  FSETP.GEU.AND P5, PT, R170, -126, PT ;  /* 0xc2fc0000aa00780b */ /* 0x000fe20003fae000 */
[----:B----4-:R-:W-:Y:S01]  /*4150*/  FADD R176, R18, R157 ;  /* 0x0000009d12b07221 */ /* 0x010fe20000000000 */
[----:B------:R-:W-:-:S02]  /*4160*/  LOP3.LUT R9, R9, 0xffff, RZ, 0xc0, !PT ;  /* 0x0000ffff09097812 */ /* 0x000fc400078ec0ff */
[----:B------:R-:W-:Y:S01]  /*4170*/  @!P4 FMUL R175, R175, 0.5 ;  /* 0x3f000000afafc820 */ /* 0x000fe20000400000 */
[----:B------:R-:W-:Y:S01]  /*4180*/  F2FP.SATFINITE.E4M3.F32.PACK_AB_MERGE_C R157, RZ, R157, RZ ;  /* 0x0000009dff9d723e */ /* 0x000fe200048070ff */
[----:B-----5:R-:W-:Y:S01]  /*4190*/  @!P6 FMUL R162, R162, R162 ;  /* 0x000000a2a2a2e220 */ /* 0x020fe20000400000 */
[----:B------:R-:W-:Y:S01]  /*41a0*/  FSETP.GEU.AND P6, PT, R171, -126, PT ;  /* 0xc2fc0000ab00780b */ /* 0x000fe20003fce000 */
[----:B------:R2:W3:Y:S01]  /*41b0*/  MUFU.EX2 R167, R175 ;  /* 0x000000af00a77308 */ /* 0x0004e20000000800 */
[----:B------:R-:W-:Y:S01]  /*41c0*/  PRMT R8, R9, 0x7604, R8 ;  /* 0x0000760409087816 */ /* 0x000fe20000000008 */
[----:B------:R-:W-:Y:S01]  /*41d0*/  FADD R13, R13, R176 ;  /* 0x000000b00d0d7221 */ /* 0x000fe20000000000 */
[----:B------:R-:W-:Y:S02]  /*41e0*/  LOP3.LUT R157, R157, 0xff, RZ, 0xc0, !PT ;  /* 0x000000ff9d9d7812 */ /* 0x000fe400078ec0ff */
[----:B------:R-:W-:Y:S01]  /*41f0*/  @!P5 FMUL R170, R170, 0.5 ;  /* 0x3f000000aaaad820 */ /* 0x000fe20000400000 */
[----:B------:R-:W-:Y:S01]  /*4200*/  F2FP.SATFINITE.E4M3.F32.PACK_AB_MERGE_C R18, RZ, R18, RZ ;  /* 0x00000012ff12723e */ /* 0x000fe200048070ff */
[----:B------:R-:W-:Y:S01]  /*4210*/  FADD R13, R13, R174 ;  /* 0x000000ae0d0d7221 */ /* 0x000fe20000000000 */
[----:B-1----:R-:W-:Y:S01]  /*4220*/  @!P3 FMUL R168, R168, R168 ;  /* 0x000000a8a8a8b220 */ /* 0x002fe20000400000 */
[----:B------:R-:W-:Y:S01]  /*4230*/  FSETP.GEU.AND P3, PT, R182, -126, PT ;  /* 0xc2fc0000b600780b */ /* 0x000fe20003f6e000 */
[----:B------:R-:W1:Y:S01]  /*4240*/  MUFU.EX2 R169, R170 ;  /* 0x000000aa00a97308 */ /* 0x000e620000000800 */
[----:B--2---:R-:W-:-:S01]  /*4250*/  FADD R175, R17, R152 ;  /* 0x0000009811af7221 */ /* 0x004fc20000000000 */
[----:B------:R-:W-:Y:S01]  /*4260*/  @!P6 FMUL R171, R171, 0.5 ;  /* 0x3f000000ababe820 */ /* 0x000fe20000400000 */
[----:B------:R-:W-:Y:S01]  /*4270*/  F2FP.SATFINITE.E4M3.F32.PACK_AB_MERGE_C R152, RZ, R152, RZ ;  /* 0x00000098ff98723e */ /* 0x000fe200048070ff */
[----:B------:R-:W-:Y:S01]  /*4280*/  FADD R177, R159, R168 ;  /* 0x000000a89fb17221 */ /* 0x000fe20000000000 */
[----:B------:R-:W-:-:S01]  /*4290*/  FADD R180, R175, R180 ;  /* 0x000000b4afb47221 */ /* 0x000fc20000000000 */
[----:B------:R-:W-:Y:S01]  /*42a0*/  F2FP.SATFINITE.E4M3.F32.PACK_AB_MERGE_C R168, RZ, R168, RZ ;  /* 0x000000a8ffa8723e */ /* 0x000fe200048070ff */
[----:B---3--:R-:W-:Y:S01]  /*42b0*/  @!P4 FMUL R167, R167, R167 ;  /* 0x000000a7a7a7c220 */ /* 0x008fe20000400000 */
[----:B------:R-:W2:Y:S01]  /*42c0*/  MUFU.EX2 R166, R171 ;  /* 0x000000ab00a67308 */ /* 0x000ea20000000800 */
[----:B------:R-:W-:-:S02]  /*42d0*/  FSETP.GEU.AND P4, PT, R183, -126, PT ;  /* 0xc2fc0000b700780b */ /* 0x000fc40003f8e000 */
[----:B------:R-:W-:Y:S01]  /*42e0*/  LOP3.LUT R152, R152, 0xffff, RZ, 0xc0, !PT ;  /* 0x0000ffff98987812 */ /* 0x000fe200078ec0ff */
[----:B------:R-:W-:Y:S01]  /*42f0*/  @!P3 FMUL R182, R182, 0.5 ;  /* 0x3f000000b6b6b820 */ /* 0x000fe20000400000 */
[----:B------:R-:W-:Y:S02]  /*4300*/  F2FP.SATFINITE.E4M3.F32.PACK_AB_MERGE_C R17, RZ, R17, RZ ;  /* 0x00000011ff11723e */ /* 0x000fe400048070ff */
[----:B------:R-:W-:Y:S01]  /*4310*/  PRMT R152, R152, 0x7604, R153 ;  /* 0x0000760498987816 */ /* 0x000fe20000000099 */
[----:B------:R-:W3:Y:S01]  /*4320*/  MUFU.EX2 R172, R182 ;  /* 0x000000b600ac7308 */ /* 0x000ee20000000800 */
[----:B-1----:R-:W-:Y:S01]  /*4330*/  @!P5 FMUL R169, R169, R169 ;  /* 0x000000a9a9a9d220 */ /* 0x002fe20000400000 */
[----:B------:R-:W-:Y:S02]  /*4340*/  FSETP.GEU.AND P5, PT, R178, -126, PT ;  /* 0xc2fc0000b200780b */ /* 0x000fe40003fae000 */
[----:B------:R-:W-:Y:S01]  /*4350*/  F2FP.SATFINITE.E4M3.F32.PACK_AB_MERGE_C R159, RZ, R159, RZ ;  /* 0x0000009fff9f723e */ /* 0x000fe200048070ff */
[----:B------:R-:W-:Y:S01]  /*4360*/  FADD R175, R160, R169 ;  /* 0x000000a9a0af7221 */ /* 0x000fe20000000000 */
[----:B------:R-:W-:Y:S01]  /*4370*/  @!P4 FMUL R183, R183, 0.5 ;  /* 0x3f000000b7b7c820 */ /* 0x000fe20000400000 */
[----:B------:R-:W-:Y:S01]  /*4380*/  F2FP.SATFINITE.E4M3.F32.PACK_AB_MERGE_C R160, RZ, R160, RZ ;  /* 0x000000a0ffa0723e */ /* 0x000fe200048070ff */
[----:B--2---:R-:W-:Y:S01]  /*4390*/  @!P6 FMUL R166, R166, R166 ;  /* 0x000000a6a6a6e220 */ /* 0x004fe20000400000 */
[----:B------:R-:W-:Y:S01]  /*43a0*/  FSETP.GEU.AND P6, PT, R179, -126, PT ;  /* 0xc2fc0000b300780b */ /* 0x000fe20003fce000 */
[----:B------:R-:W1:Y:S01]  /*43b0*/  MUFU.EX2 R15, R183 ;  /* 0x000000b7000f7308 */ /* 0x000e620000000800 */
[----:B------:R-:W-:Y:S01]  /*43c0*/  SHF.L.U32 R9, R160, 0x10, RZ ;  /* 0x00000010a0097819 */ /* 0x000fe200000006ff */
[----:B------:R-:W-:Y:S01]  /*43d0*/  FADD R176, R155, R166 ;  /* 0x000000a69bb07221 */ /* 0x000fe20000000000 */
[----:B------:R-:W-:-:S02]  /*43e0*/  LOP3.LUT R17, R17, 0xffff, RZ, 0xc0, !PT ;  /* 0x0000ffff11117812 */ /* 0x000fc400078ec0ff */
[----:B------:R-:W-:Y:S01]  /*43f0*/  @!P5 FMUL R178, R178, 0.5 ;  /* 0x3f000000b2b2d820 */ /* 0x000fe20000400000 */
[----:B------:R-:W-:Y:S01]  /*4400*/  LOP3.LUT R8, R8, 0xff0000, R9, 0xf8, !PT ;  /* 0x00ff000008087812 */ /* 0x000fe200078ef809 */
[----:B---3--:R-:W-:Y:S01]  /*4410*/  @!P3 FMUL R172, R172, R172 ;  /* 0x000000acacacb220 */ /* 0x008fe20000400000 */
[----:B------:R-:W-:Y:S01]  /*4420*/  FSETP.GEU.AND P3, PT, R14, -126, PT ;  /* 0xc2fc00000e00780b */ /* 0x000fe20003f6e000 */
[----:B------:R2:W3:Y:S01]  /*4430*/  MUFU.EX2 R170, R178 ;  /* 0x000000b200aa7308 */ /* 0x0004e20000000800 */
[----:B------:R-:W-:Y:S01]  /*4440*/  SHF.L.U32 R9, R168, 0x10, RZ ;  /* 0x00000010a8097819 */ /* 0x000fe200000006ff */
[----:B------:R-:W-:Y:S01]  /*4450*/  FADD R186, R165, R172 ;  /* 0x000000aca5ba7221 */ /* 0x000fe20000000000 */
[----:B------:R-:W-:Y:S01]  /*4460*/  F2FP.SATFINITE.E4M3.F32.PACK_AB_MERGE_C R172, RZ, R172, RZ ;  /* 0x000000acffac723e */ /* 0x000fe200048070ff */
[----:B------:R-:W-:Y:S01]  /*4470*/  @!P6 FMUL R179, R179, 0.5 ;  /* 0x3f000000b3b3e820 */ /* 0x000fe20000400000 */
[----:B------:R-:W-:Y:S01]  /*4480*/  LOP3.LUT R152, R152, 0xff0000, R9, 0xf8, !PT ;  /* 0x00ff000098987812 */ /* 0x000fe200078ef809 */
[----:B------:R-:W-:Y:S01]  /*4490*/  IMAD.U32 R159, R159, 0x10000, RZ ;  /* 0x000100009f9f7824 */ /* 0x000fe200078e00ff */
[----:B------:R-:W-:Y:S01]  /*44a0*/  F2FP.SATFINITE.E4M3.F32.PACK_AB_MERGE_C R155, RZ, R155, RZ ;  /* 0x0000009bff9b723e */ /* 0x000fe200048070ff */
[----:B------:R-:W4:Y:S01]  /*44b0*/  MUFU.EX2 R171, R179 ;  /* 0x000000b300ab7308 */ /* 0x000f220000000800 */
[----:B--2---:R-:W-:-:S01]  /*44c0*/  FADD R178, R19, R156 ;  /* 0x0000009c13b27221 */ /* 0x004fc20000000000 */
[----:B------:R-:W-:Y:S01]  /*44d0*/  F2FP.SATFINITE.E4M3.F32.PACK_AB_MERGE_C R156, RZ, R156, RZ ;  /* 0x0000009cff9c723e */ /* 0x000fe200048070ff */
[----:B-1----:R-:W-:Y:S01]  /*44e0*/  @!P4 FMUL R15, R15, R15 ;  /* 0x0000000f0f0fc220 */ /* 0x002fe20000400000 */
[----:B------:R-:W-:Y:S01]  /*44f0*/  @!P3 FMUL R14, R14, 0.5 ;  /* 0x3f0000000e0eb820 */ /* 0x000fe20000400000 */
[----:B------:R-:W-:-:S01]  /*4500*/  FADD R173, R173, R178 ;  /* 0x000000b2adad7221 */ /* 0x000fc20000000000 */
[----:B------:R-:W-:Y:S01]  /*4510*/  FADD R178, R158, R167 ;  /* 0x000000a79eb27221 */ /* 0x000fe20000000000 */
[----:B------:R-:W-:Y:S01]  /*4520*/  LOP3.LUT R156, R156, 0xffff, RZ, 0xc0, !PT ;  /* 0x0000ffff9c9c7812 */ /* 0x000fe200078ec0ff */
[----:B------:R-:W-:Y:S01]  /*4530*/  FADD R181, R164, R15 ;  /* 0x0000000fa4b57221 */ /* 0x000fe20000000000 */
[----:B---3--:R-:W-:Y:S01]  /*4540*/  @!P5 FMUL R170, R170, R170 ;  /* 0x000000aaaaaad220 */ /* 0x008fe20000400000 */
[----:B------:R-:W1:Y:S01]  /*4550*/  MUFU.EX2 R14, R14 ;  /* 0x0000000e000e7308 */ /* 0x000e620000000800 */
[----:B------:R-:W-:Y:S01]  /*4560*/  F2FP.SATFINITE.E4M3.F32.PACK_AB_MERGE_C R158, RZ, R158, RZ ;  /* 0x0000009eff9e723e */ /* 0x000fe200048070ff */
[----:B------:R-:W-:Y:S01]  /*4570*/  FADD R180, R173, R180 ;  /* 0x000000b4adb47221 */ /* 0x000fe20000000000 */
[----:B------:R-:W-:-:S01]  /*4580*/  FADD R182, R163, R170 ;  /* 0x000000aaa3b67221 */ /* 0x000fc20000000000 */
[----:B------:R-:W-:Y:S01]  /*4590*/  F2FP.SATFINITE.E4M3.F32.PACK_AB_MERGE_C R170, RZ, R170, RZ ;  /* 0x000000aaffaa723e */ /* 0x000fe200048070ff */
[----:B------:R-:W-:-:S01]  /*45a0*/  FADD R186, R177, R186 ;  /* 0x000000bab1ba7221 */ /* 0x000fc20000000000 */
[----:B------:R-:W-:Y:S01]  /*45b0*/  PRMT R156, R156, 0x7604, R157 ;  /* 0x000076049c9c7816 */ /* 0x000fe2000000009d */
[----:B----4-:R-:W-:Y:S01]  /*45c0*/  @!P6 FMUL R171, R171, R171 ;  /* 0x000000abababe220 */ /* 0x010fe20000400000 */
[----:B------:R-:W-:Y:S01]  /*45d0*/  SHF.L.U32 R9, R170, 0x10, RZ ;  /* 0x00000010aa097819 */ /* 0x000fe200000006ff */
[----:B------:R-:W-:-:S01]  /*45e0*/  FADD R13, R13, R180 ;  /* 0x000000b40d0d7221 */ /* 0x000fc20000000000 */
[----:B------:R-:W-:Y:S01]  /*45f0*/  PRMT R16, R17, 0x7604, R16 ;  /* 0x0000760411107816 */ /* 0x000fe20000000010 */
[----:B------:R-:W-:-:S01]  /*4600*/  FADD R179, R162, R171 ;  /* 0x000000aba2b37221 */ /* 0x000fc20000000000 */
[----:B------:R-:W-:Y:S01]  /*4610*/  F2FP.SATFINITE.E4M3.F32.PACK_AB_MERGE_C R19, RZ, R19, RZ ;  /* 0x00000013ff13723e */ /* 0x000fe200048070ff */
[----:B------:R-:W-:Y:S01]  /*4620*/  IMAD.U32 R17, R172, 0x10000, RZ ;  /* 0x00010000ac117824 */ /* 0x000fe200078e00ff */
[----:B------:R-:W-:Y:S01]  /*4630*/  F2FP.SATFINITE.E4M3.F32.PACK_AB_MERGE_C R165, RZ, R165, RZ ;  /* 0x000000a5ffa5723e */ /* 0x000fe200048070ff */
[----:B------:R-:W-:-:S01]  /*4640*/  FADD R175, R175, R182 ;  /* 0x000000b6afaf7221 */ /* 0x000fc20000000000 */
[----:B------:R-:W-:Y:S01]  /*4650*/  F2FP.SATFINITE.E4M3.F32.PACK_AB_MERGE_C R164, RZ, R164, RZ ;  /* 0x000000a4ffa4723e */ /* 0x000fe200048070ff */
[----:B-1----:R-:W-:Y:S01]  /*4660*/  @!P3 FMUL R14, R14, R14 ;  /* 0x0000000e0e0eb220 */ /* 0x002fe20000400000 */
[----:B------:R-:W-:Y:S01]  /*4670*/  LOP3.LUT R158, R158, 0xffff, RZ, 0xc0, !PT ;  /* 0x0000ffff9e9e7812 */ /* 0x000fe200078ec0ff */
[----:B------:R-:W-:-:S01]  /*4680*/  FADD R176, R176, R179 ;  /* 0x000000b3b0b07221 */ /* 0x000fc20000000000 */
[----:B------:R-:W-:Y:S01]  /*4690*/  F2FP.SATFINITE.E4M3.F32.PACK_AB_MERGE_C R162, RZ, R162, RZ ;  /* 0x000000a2ffa2723e */ /* 0x000fe200048070ff */
[----:B------:R-:W-:-:S01]  /*46a0*/  FFMA R5, R14, R5, R13 ;  /* 0x000000050e057223 */ /* 0x000fc2000000000d */
[----:B------:R-:W-:Y:S01]  /*46b0*/  LOP3.LUT R155, R155, 0xffff, RZ, 0xc0, !PT ;  /* 0x0000ffff9b9b7812 */ /* 0x000fe200078ec0ff */
[----:B------:R-:W-:-:S01]  /*46c0*/  FADD R181, R178, R181 ;  /* 0x000000b5b2b57221 */ /* 0x000fc20000000000 */
[----:B------:R-:W-:Y:S01]  /*46d0*/  LOP3.LUT R156, R156, 0xff0000, R9, 0xf8, !PT ;  /* 0x00ff00009c9c7812 */ /* 0x000fe200078ef809 */
[----:B------:R-:W-:-:S01]  /*46e0*/  FADD R175, R175, R186 ;  /* 0x000000baafaf7221 */ /* 0x000fc20000000000 */
[----:B------:R-:W-:Y:S01]  /*46f0*/  LOP3.LUT R18, R18, 0xff, RZ, 0xc0, !PT ;  /* 0x000000ff12127812 */ /* 0x000fe200078ec0ff */
[----:B------:R-:W-:-:S01]  /*4700*/  FADD R176, R176, R181 ;  /* 0x000000b5b0b07221 */ /* 0x000fc20000000000 */
[----:B------:R-:W-:Y:S01]  /*4710*/  LOP3.LUT R19, R19, 0xffff, RZ, 0xc0, !PT ;  /* 0x0000ffff13137812 */ /* 0x000fe200078ec0ff */
[----:B------:R-:W-:Y:S01]  /*4720*/  FMUL R24, R24, R14 ;  /* 0x0000000e18187220 */ /* 0x000fe20000400000 */
[----:B------:R-:W-:Y:S01]  /*4730*/  F2FP.SATFINITE.E4M3.F32.PACK_AB_MERGE_C R163, RZ, R163, RZ ;  /* 0x000000a3ffa3723e */ /* 0x000fe200048070ff */
[----:B------:R-:W-:-:S01]  /*4740*/  FADD R175, R175, R176 ;  /* 0x000000b0afaf7221 */ /* 0x000fc20000000000 */
[----:B------:R-:W-:Y:S01]  /*4750*/  LOP3.LUT R16, R16, 0xff0000, R159, 0xf8, !PT ;  /* 0x00ff000010107812 */ /* 0x000fe200078ef89f */
[-C--:B------:R-:W-:Y:S01]  /*4760*/  FMUL R25, R25, R14.reuse ;  /* 0x0000000e19197220 */ /* 0x080fe20000400000 */
[----:B------:R-:W-:Y:S01]  /*4770*/  SHF.L.U32 R165, R165, 0x10, RZ ;  /* 0x00000010a5a57819 */ /* 0x000fe200000006ff */
[-C--:B------:R-:W-:Y:S01]  /*4780*/  FMUL R28, R28, R14.reuse ;  /* 0x0000000e1c1c7220 */ /* 0x080fe20000400000 */
[----:B------:R-:W-:Y:S01]  /*4790*/  F2FP.SATFINITE.E4M3.F32.PACK_AB_MERGE_C R169, RZ, R169, RZ ;  /* 0x000000a9ffa9723e */ /* 0x000fe200048070ff */
[-C--:B------:R-:W-:Y:S01]  /*47a0*/  FMUL R29, R29, R14.reuse ;  /* 0x0000000e1d1d7220 */ /* 0x080fe20000400000 */
[----:B------:R-:W-:Y:S01]  /*47b0*/  LOP3.LUT R164, R164, 0xffff, RZ, 0xc0, !PT ;  /* 0x0000ffffa4a47812 */ /* 0x000fe200078ec0ff */
[-C--:B------:R-:W-:Y:S01]  /*47c0*/  FMUL R32, R32, R14.reuse ;  /* 0x0000000e20207220 */ /* 0x080fe20000400000 */
[----:B------:R-:W-:Y:S01]  /*47d0*/  SHF.L.U32 R9, R158, 0x18, RZ ;  /* 0x000000189e097819 */ /* 0x000fe200000006ff */
[----:B------:R-:W-:Y:S01]  /*47e0*/  IMAD.U32 R169, R169, 0x10000, RZ ;  /* 0x00010000a9a97824 */ /* 0x000fe200078e00ff */
[----:B------:R-:W-:Y:S01]  /*47f0*/  F2FP.SATFINITE.E4M3.F32.PACK_AB_MERGE_C R167, RZ, R167, RZ ;  /* 0x000000a7ffa7723e */ /* 0x000fe200048070ff */
[-C--:B------:R-:W-:Y:S01]  /*4800*/  FMUL R33, R33, R14.reuse ;  /* 0x0000000e21217220 */ /* 0x080fe20000400000 */
[----:B------:R-:W-:Y:S01]  /*4810*/  F2FP.SATFINITE.E4M3.F32.PACK_AB_MERGE_C R15, RZ, R15, RZ ;  /* 0x0000000fff0f723e */ /* 0x000fe200048070ff */
[-C--:B------:R-:W-:Y:S01]  /*4820*/  FMUL R36, R36, R14.reuse ;  /* 0x0000000e24247220 */ /* 0x080fe20000400000 */
[----:B------:R-:W-:Y:S01]  /*4830*/  LOP3.LUT R22, R22, 0xffff, RZ, 0xc0, !PT ;  /* 0x0000ffff16167812 */ /* 0x000fe200078ec0ff */
[-C--:B------:R-:W-:Y:S01]  /*4840*/  FMUL R37, R37, R14.reuse ;  /* 0x0000000e25257220 */ /* 0x080fe20000400000 */
[----:B------:R-:W-:Y:S01]  /*4850*/  LOP3.LUT R162, R162, 0xffff, RZ, 0xc0, !PT ;  /* 0x0000ffffa2a27812 */ /* 0x000fe200078ec0ff */
[-C--:B------:R-:W-:Y:S01]  /*4860*/  FMUL R40, R40, R14.reuse ;  /* 0x0000000e28287220 */ /* 0x080fe20000400000 */
[----:B------:R-:W-:Y:S01]  /*4870*/  SHF.L.U32 R155, R155, 0x18, RZ ;  /* 0x000000189b9b7819 */ /* 0x000fe200000006ff */
[----:B------:R-:W-:Y:S01]  /*4880*/  FMUL R41, R41, R14 ;  /* 0x0000000e29297220 */ /* 0x000fe20000400000 */
[----:B------:R-:W-:Y:S01]  /*4890*/  F2FP.SATFINITE.E4M3.F32.PACK_AB_MERGE_C R166, RZ, R166, RZ ;  /* 0x000000a6ffa6723e */ /* 0x000fe200048070ff */
[----:B------:R-:W-:Y:S01]  /*48a0*/  IMAD.SHL.U32 R13, R162, 0x1000000, RZ ;  /* 0x01000000a20d7824 */ /* 0x000fe200078e00ff */
[----:B------:R-:W-:Y:S01]  /*48b0*/  LOP3.LUT R154, R154, 0xff0000, R17, 0xf8, !PT ;  /* 0x00ff00009a9a7812 */ /* 0x000fe200078ef811 */
[-C--:B------:R-:W-:Y:S01]  /*48c0*/  FMUL R44, R44, R14.reuse ;  /* 0x0000000e2c2c7220 */ /* 0x080fe20000400000 */
[----:B------:R-:W-:Y:S01]  /*48d0*/  PRMT R18, R19, 0x7604, R18 ;  /* 0x0000760413127816 */ /* 0x000fe20000000012 */
[-C--:B------:R-:W-:Y:S01]  /*48e0*/  FMUL R45, R45, R14.reuse ;  /* 0x0000000e2d2d7220 */ /* 0x080fe20000400000 */
[----:B------:R-:W-:Y:S01]  /*48f0*/  SHF.L.U32 R163, R163, 0x10, RZ ;  /* 0x00000010a3a37819 */ /* 0x000fe200000006ff */
[-C--:B------:R-:W-:Y:S01]  /*4900*/  FMUL R48, R48, R14.reuse ;  /* 0x0000000e30307220 */ /* 0x080fe20000400000 */
[----:B------:R-:W-:Y:S01]  /*4910*/  LOP3.LUT R20, R20, 0xff0000, R165, 0xf8, !PT ;  /* 0x00ff000014147812 */ /* 0x000fe200078ef8a5 */
[-C--:B------:R-:W-:Y:S01]  /*4920*/  FMUL R49, R49, R14.reuse ;  /* 0x0000000e31317220 */ /* 0x080fe20000400000 */
[----:B------:R-:W-:Y:S01]  /*4930*/  SHF.L.U32 R17, R164, 0x18, RZ ;  /* 0x00000018a4117819 */ /* 0x000fe200000006ff */
[-C--:B------:R-:W-:Y:S01]  /*4940*/  FMUL R52, R52, R14.reuse ;  /* 0x0000000e34347220 */ /* 0x080fe20000400000 */
[----:B------:R-:W-:Y:S01]  /*4950*/  LOP3.LUT R9, R16, R9, RZ, 0xfc, !PT ;  /* 0x0000000910097212 */ /* 0x000fe200078efcff */
[-C--:B------:R-:W-:Y:S01]  /*4960*/  FMUL R53, R53, R14.reuse ;  /* 0x0000000e35357220 */ /* 0x080fe20000400000 */
[----:B------:R-:W-:Y:S01]  /*4970*/  F2FP.SATFINITE.E4M3.F32.PACK_AB_MERGE_C R171, RZ, R171, RZ ;  /* 0x000000abffab723e */ /* 0x000fe200048070ff */
[-C--:B------:R-:W-:Y:S01]  /*4980*/  FMUL R56, R56, R14.reuse ;  /* 0x0000000e38387220 */ /* 0x080fe20000400000 */
[----:B------:R-:W-:Y:S01]  /*4990*/  LOP3.LUT R167, R167, 0xffff, RZ, 0xc0, !PT ;  /* 0x0000ffffa7a77812 */ /* 0x000fe200078ec0ff */
[-C--:B------:R-:W-:Y:S01]  /*49a0*/  FMUL R57, R57, R14.reuse ;  /* 0x0000000e39397220 */ /* 0x080fe20000400000 */
[----:B------:R-:W-:Y:S01]  /*49b0*/  LOP3.LUT R16, R15, 0xffff, RZ, 0xc0, !PT ;  /* 0x0000ffff0f107812 */ /* 0x000fe200078ec0ff */
[-C--:B------:R-:W-:Y:S01]  /*49c0*/  FMUL R60, R60, R14.reuse ;  /* 0x0000000e3c3c7220 */ /* 0x080fe20000400000 */
[----:B------:R-:W-:Y:S01]  /*49d0*/  PRMT R22, R22, 0x7604, R23 ;  /* 0x0000760416167816 */ /* 0x000fe20000000017 */
[----:B------:R-:W-:Y:S01]  /*49e0*/  IMAD.SHL.U32 R167, R167, 0x1000000, RZ ;  /* 0x01000000a7a77824 */ /* 0x000fe200078e00ff */
[----:B------:R-:W-:Y:S01]  /*49f0*/  LOP3.LUT R8, R8, R155, RZ, 0xfc, !PT ;  /* 0x0000009b08087212 */ /* 0x000fe200078efcff */
[-C--:B------:R-:W-:Y:S01]  /*4a00*/  FMUL R61, R61, R14.reuse ;  /* 0x0000000e3d3d7220 */ /* 0x080fe20000400000 */
[----:B------:R-:W-:Y:S01]  /*4a10*/  LOP3.LUT R166, R166, 0xffff, RZ, 0xc0, !PT ;  /* 0x0000ffffa6a67812 */ /* 0x000fe200078ec0ff */
[-C--:B------:R-:W-:Y:S01]  /*4a20*/  FMUL R64, R64, R14.reuse ;  /* 0x0000000e40407220 */ /* 0x080fe20000400000 */
[----:B------:R-:W-:Y:S01]  /*4a30*/  LOP3.LUT R18, R18, 0xff0000, R163, 0xf8, !PT ;  /* 0x00ff000012127812 */ /* 0x000fe200078ef8a3 */
[-C--:B------:R-:W-:Y:S01]  /*4a40*/  FMUL R65, R65, R14.reuse ;  /* 0x0000000e41417220 */ /* 0x080fe20000400000 */
[----:B------:R-:W-:Y:S01]  /*4a50*/  LOP3.LUT R20, R20, R17, RZ, 0xfc, !PT ;  /* 0x0000001114147212 */ /* 0x000fe200078efcff */
[-C--:B------:R-:W-:Y:S01]  /*4a60*/  FMUL R68, R68, R14.reuse ;  /* 0x0000000e44447220 */ /* 0x080fe20000400000 */
[----:B------:R-:W-:Y:S01]  /*4a70*/  LOP3.LUT R171, R171, 0xffff, RZ, 0xc0, !PT ;  /* 0x0000ffffabab7812 */ /* 0x000fe200078ec0ff */
[-C--:B------:R-:W-:Y:S01]  /*4a80*/  FMUL R69, R69, R14.reuse ;  /* 0x0000000e45457220 */ /* 0x080fe20000400000 */
[----:B------:R-:W-:Y:S01]  /*4a90*/  SHF.L.U32 R17, R16, 0x18, RZ ;  /* 0x0000001810117819 */ /* 0x000fe200000006ff */
[-C--:B------:R-:W-:Y:S01]  /*4aa0*/  FMUL R72, R72, R14.reuse ;  /* 0x0000000e48487220 */ /* 0x080fe20000400000 */
[----:B------:R-:W-:Y:S01]  /*4ab0*/  LOP3.LUT R22, R22, 0xff0000, R169, 0xf8, !PT ;  /* 0x00ff000016167812 */ /* 0x000fe200078ef8a9 */
[-C--:B------:R-:W-:Y:S01]  /*4ac0*/  FMUL R73, R73, R14.reuse ;  /* 0x0000000e49497220 */ /* 0x080fe20000400000 */
[----:B------:R-:W-:Y:S01]  /*4ad0*/  SHF.L.U32 R15, R166, 0x18, RZ ;  /* 0x00000018a60f7819 */ /* 0x000fe200000006ff */
[----:B------:R-:W-:Y:S01]  /*4ae0*/  FMUL R76, R76, R14 ;  /* 0x0000000e4c4c7220 */ /* 0x000fe20000400000 */
[----:B------:R-:W-:Y:S01]  /*4af0*/  SEL R19, R9, R8, P1 ;  /* 0x0000000809137207 */ /* 0x000fe20000800000 */
[-C--:B------:R-:W-:Y:S01]  /*4b00*/  FMUL R77, R77, R14.reuse ;  /* 0x0000000e4d4d7220 */ /* 0x080fe20000400000 */
[----:B------:R-:W-:Y:S01]  /*4b10*/  SEL R16, R8, R9, P1 ;  /* 0x0000000908107207 */ /* 0x000fe20000800000 */
[----:B------:R-:W-:Y:S01]  /*4b20*/  IMAD.MOV.U32 R9, RZ, RZ, 0x3021 ;  /* 0x00003021ff097424 */ /* 0x000fe200078e00ff */
[----:B------:R-:W-:Y:S01]  /*4b30*/  FSETP.GEU.AND P4, PT, R184, -126, PT ;  /* 0xc2fc0000b800780b */ /* 0x000fe20003f8e000 */
[-C--:B------:R-:W-:Y:S01]  /*4b40*/  FMUL R80, R80, R14.reuse ;  /* 0x0000000e50507220 */ /* 0x080fe20000400000 */
[----:B------:R-:W-:Y:S01]  /*4b50*/  LOP3.LUT R13, R18, R13, RZ, 0xfc, !PT ;  /* 0x0000000d120d7212 */ /* 0x000fe200078efcff */
[-C--:B------:R-:W-:Y:S01]  /*4b60*/  FMUL R81, R81, R14.reuse ;  /* 0x0000000e51517220 */ /* 0x080fe20000400000 */
[----:B------:R-:W-:Y:S01]  /*4b70*/  SHF.L.U32 R171, R171, 0x18, RZ ;  /* 0x00000018abab7819 */ /* 0x000fe200000006ff */
[-C--:B------:R-:W-:Y:S01]  /*4b80*/  FMUL R84, R84, R14.reuse ;  /* 0x0000000e54547220 */ /* 0x080fe20000400000 */
[----:B------:R-:W-:Y:S01]  /*4b90*/  MOV R23, 0x2130 ;  /* 0x0000213000177802 */ /* 0x000fe20000000f00 */
[-C--:B------:R-:W-:Y:S01]  /*4ba0*/  FMUL R85, R85, R14.reuse ;  /* 0x0000000e55557220 */ /* 0x080fe20000400000 */
[----:B------:R-:W-:Y:S01]  /*4bb0*/  LOP3.LUT R15, R22, R15, RZ, 0xfc, !PT ;  /* 0x0000000f160f7212 */ /* 0x000fe200078efcff */
[-C--:B------:R-:W-:Y:S01]  /*4bc0*/  FMUL R88, R88, R14.reuse ;  /* 0x0000000e58587220 */ /* 0x080fe20000400000 */
[----:B------:R-:W-:Y:S01]  /*4bd0*/  LOP3.LUT R152, R152, R167, RZ, 0xfc, !PT ;  /* 0x000000a798987212 */ /* 0x000fe200078efcff */
[-C--:B------:R-:W-:Y:S01]  /*4be0*/  FMUL R89, R89, R14.reuse ;  /* 0x0000000e59597220 */ /* 0x080fe20000400000 */
[----:B------:R-:W-:Y:S01]  /*4bf0*/  LOP3.LUT R156, R156, R171, RZ, 0xfc, !PT ;  /* 0x000000ab9c9c7212 */ /* 0x000fe200078efcff */
[----:B------:R-:W-:Y:S01]  /*4c00*/  @!P4 FMUL R184, R184, 0.5 ;  /* 0x3f000000b8b8c820 */ /* 0x000fe20000400000 */
[----:B------:R-:W-:Y:S01]  /*4c10*/  LOP3.LUT R17, R154, R17, RZ, 0xfc, !PT ;  /* 0x000000119a117212 */ /* 0x000fe200078efcff */
[-C--:B------:R-:W-:Y:S01]  /*4c20*/  FMUL R92, R92, R14.reuse ;  /* 0x0000000e5c5c7220 */ /* 0x080fe20000400000 */
[----:B------:R-:W-:Y:S01]  /*4c30*/  SEL R21, R20, R13, P1 ;  /* 0x0000000d14157207 */ /* 0x000fe20000800000 */
[----:B------:R-:W-:Y:S01]  /*4c40*/  FMUL R93, R93, R14 ;  /* 0x0000000e5d5d7220 */ /* 0x000fe20000400000 */
[----:B------:R-:W-:Y:S01]  /*4c50*/  SHF.R.U32.HI R9, RZ, R10, R9 ;  /* 0x0000000aff097219 */ /* 0x000fe20000011609 */
[----:B------:R-:W1:Y:S01]  /*4c60*/  MUFU.EX2 R184, R184 ;  /* 0x000000b800b87308 */ /* 0x000e620000000800 */
[----:B------:R-:W-:Y:S01]  /*4c70*/  SEL R20, R13, R20, P1 ;  /* 0x000000140d147207 */ /* 0x000fe20000800000 */
[----:B------:R-:W-:Y:S01]  /*4c80*/  FMUL R96, R96, R14 ;  /* 0x0000000e60607220 */ /* 0x000fe20000400000 */
[----:B------:R-:W-:Y:S01]  /*4c90*/  SHF.R.U32.HI R23, RZ, R10, R23 ;  /* 0x0000000aff177219 */ /* 0x000fe20000011617 */
[-C--:B------:R-:W-:Y:S01]  /*4ca0*/  FMUL R97, R97, R14.reuse ;  /* 0x0000000e61617220 */ /* 0x080fe20000400000 */
[----:B------:R-:W-:Y:S01]  /*4cb0*/  SEL R13, R152, R15, P1 ;  /* 0x0000000f980d7207 */ /* 0x000fe20000800000 */
[----:B------:R-:W-:Y:S01]  /*4cc0*/  FMUL R100, R100, R14 ;  /* 0x0000000e64647220 */ /* 0x000fe20000400000 */
[----:B------:R-:W-:Y:S01]  /*4cd0*/  SEL R152, R15, R152, P1 ;  /* 0x000000980f987207 */ /* 0x000fe20000800000 */
[----:B------:R-:W-:Y:S01]  /*4ce0*/  FMUL R101, R101, R14 ;  /* 0x0000000e65657220 */ /* 0x000fe20000400000 */
[----:B------:R-:W-:Y:S01]  /*4cf0*/  SEL R15, R17, R156, P1 ;  /* 0x0000009c110f7207 */ /* 0x000fe20000800000 */
[-C--:B------:R-:W-:Y:S01]  /*4d00*/  FMUL R104, R104, R14.reuse ;  /* 0x0000000e68687220 */ /* 0x080fe20000400000 */
[----:B------:R-:W-:Y:S01]  /*4d10*/  LOP3.LUT R8, R9, 0xf, RZ, 0xc0, !PT ;  /* 0x0000000f09087812 */ /* 0x000fe200078ec0ff */
[-C--:B------:R-:W-:Y:S01]  /*4d20*/  FMUL R105, R105, R14.reuse ;  /* 0x0000000e69697220 */ /* 0x080fe20000400000 */
[----:B------:R-:W-:Y:S01]  /*4d30*/  SEL R156, R156, R17, P1 ;  /* 0x000000119c9c7207 */ /* 0x000fe20000800000 */
[----:B------:R-:W-:Y:S01]  /*4d40*/  FMUL R108, R108, R14 ;  /* 0x0000000e6c6c7220 */ /* 0x000fe20000400000 */
[----:B------:R-:W-:Y:S01]  /*4d50*/  LOP3.LUT R9, R23, 0xf, RZ, 0xc0, !PT ;  /* 0x0000000f17097812 */ /* 0x000fe200078ec0ff */
[----:B------:R-:W-:Y:S01]  /*4d60*/  SHFL.IDX PT, R13, R13, R8, 0x1c1f ;  /* 0x001c1f080d0d7589 */ /* 0x000fe200000e0000 */
[----:B------:R-:W-:Y:S01]  /*4d70*/  SHF.L.U32 R17, R12, 0x1f, RZ ;  /* 0x0000001f0c117819 */ /* 0x000fe200000006ff */
[----:B-1----:R-:W-:Y:S01]  /*4d80*/  @!P4 FMUL R184, R184, R184 ;  /* 0x000000b8b8b8c220 */ /* 0x002fe20000400000 */
[----:B------:R-:W-:Y:S01]  /*4d90*/  FMUL R109, R109, R14 ;  /* 0x0000000e6d6d7220 */ /* 0x000fe20000400000 */
[----:B------:R-:W1:Y:S01]  /*4da0*/  SHFL.IDX PT, R157, R152, R9, 0x1c1f ;  /* 0x001c1f09989d7589 */ /* 0x000e6200000e0000 */
[----:B------:R2:W3:Y:S01]  /*4db0*/  SYNCS.PHASECHK.TRANS64.TRYWAIT P3, [UR4+0x1c000], R17 ;  /* 0x01c00011ff0075a7 */ /* 0x0004e20008060144 */
[----:B------:R-:W-:-:S01]  /*4dc0*/  FFMA R3, R184, R3, R175 ;  /* 0x00000003b8037223 */ /* 0x000fc200000000af */
[-C--:B------:R-:W-:Y:S01]  /*4dd0*/  FMUL R112, R112, R14.reuse ;  /* 0x0000000e70707220 */ /* 0x080fe20000400000 */
[----:B------:R-:W-:Y:S01]  /*4de0*/  SHFL.IDX PT, R15, R15, R8, 0x1c1f ;  /* 0x001c1f080f0f7589 */ /* 0x000fe200000e0000 */
[-C--:B------:R-:W-:Y:S01]  /*4df0*/  FMUL R113, R113, R14.reuse ;  /* 0x0000000e71717220 */ /* 0x080fe20000400000 */
[-C--:B------:R-:W-:Y:S01]  /*4e00*/  FMUL R116, R116, R14.reuse ;  /* 0x0000000e74747220 */ /* 0x080fe20000400000 */
[-C--:B------:R-:W-:Y:S01]  /*4e10*/  FMUL R117, R117, R14.reuse ;  /* 0x0000000e75757220 */ /* 0x080fe20000400000 */
[----:B------:R1:W4:Y:S01]  /*4e20*/  SHFL.IDX PT, R159, R156, R9, 0x1c1f ;  /* 0x001c1f099c9f7589 */ /* 0x00032200000e0000 */
[-C--:B------:R-:W-:Y:S01]  /*4e30*/  FMUL R120, R120, R14.reuse ;  /* 0x0000000e78787220 */ /* 0x080fe20000400000 */
[-C--:B------:R-:W-:Y:S01]  /*4e40*/  FMUL R121, R121, R14.reuse ;  /* 0x0000000e79797220 */ /* 0x080fe20000400000 */
[-C--:B------:R-:W-:Y:S01]  /*4e50*/  FMUL R124, R124, R14.reuse ;  /* 0x0000000e7c7c7220 */ /* 0x080fe20000400000 */
[----:B------:R-:W-:Y:S01]  /*4e60*/  SHFL.IDX PT, R19, R19, R8, 0x1c1f ;  /* 0x001c1f0813137589 */ /* 0x000fe200000e0000 */
[-C--:B------:R-:W-:Y:S01]  /*4e70*/  FMUL R125, R125, R14.reuse ;  /* 0x0000000e7d7d7220 */ /* 0x080fe20000400000 */
[-C--:B------:R-:W-:Y:S01]  /*4e80*/  FMUL R128, R128, R14.reuse ;  /* 0x0000000e80807220 */ /* 0x080fe20000400000 */
[-C--:B------:R-:W-:Y:S01]  /*4e90*/  FMUL R129, R129, R14.reuse ;  /* 0x0000000e81817220 */ /* 0x080fe20000400000 */
[----:B------:R-:W5:Y:S01]  /*4ea0*/  SHFL.IDX PT, R16, R16, R9, 0x1c1f ;  /* 0x001c1f0910107589 */ /* 0x000f6200000e0000 */
[-C--:B------:R-:W-:Y:S01]  /*4eb0*/  FMUL R132, R132, R14.reuse ;  /* 0x0000000e84847220 */ /* 0x080fe20000400000 */
[-C--:B------:R-:W-:Y:S01]  /*4ec0*/  FMUL R133, R133, R14.reuse ;  /* 0x0000000e85857220 */ /* 0x080fe20000400000 */
[-C--:B------:R-:W-:Y:S01]  /*4ed0*/  FMUL R136, R136, R14.reuse ;  /* 0x0000000e88887220 */ /* 0x080fe20000400000 */
[----:B------:R-:W-:Y:S01]  /*4ee0*/  SHFL.IDX PT, R21, R21, R8, 0x1c1f ;  /* 0x001c1f0815157589 */ /* 0x000fe200000e0000 */
[-C--:B------:R-:W-:Y:S01]  /*4ef0*/  FMUL R137, R137, R14.reuse ;  /* 0x0000000e89897220 */ /* 0x080fe20000400000 */
[-C--:B------:R-:W-:Y:S01]  /*4f00*/  FMUL R140, R140, R14.reuse ;  /* 0x0000000e8c8c7220 */ /* 0x080fe20000400000 */
[----:B------:R-:W-:Y:S01]  /*4f10*/  FMUL R141, R141, R14 ;  /* 0x0000000e8d8d7220 */ /* 0x000fe20000400000 */
[----:B------:R-:W2:Y:S01]  /*4f20*/  SHFL.IDX PT, R20, R20, R9, 0x1c1f ;  /* 0x001c1f0914147589 */ /* 0x000ea200000e0000 */
[----:B-1----:R-:W-:Y:S01]  /*4f30*/  PRMT R156, R13, R0, R157 ;  /* 0x000000000d9c7216 */ /* 0x002fe2000000009d */
[-C--:B------:R-:W-:Y:S01]  /*4f40*/  FMUL R144, R144, R14.reuse ;  /* 0x0000000e90907220 */ /* 0x080fe20000400000 */
[-C--:B------:R-:W-:Y:S01]  /*4f50*/  FMUL R145, R145, R14.reuse ;  /* 0x0000000e91917220 */ /* 0x080fe20000400000 */
[-C--:B------:R-:W-:Y:S01]  /*4f60*/  FMUL R148, R148, R14.reuse ;  /* 0x0000000e94947220 */ /* 0x080fe20000400000 */
[----:B------:R-:W-:Y:S01]  /*4f70*/  FMUL R149, R149, R14 ;  /* 0x0000000e95957220 */ /* 0x000fe20000400000 */
[-C--:B------:R-:W-:Y:S01]  /*4f80*/  FMUL R26, R26, R184.reuse ;  /* 0x000000b81a1a7220 */ /* 0x080fe20000400000 */
[----:B------:R-:W-:Y:S01]  /*4f90*/  FMUL R27, R27, R184 ;  /* 0x000000b81b1b7220 */ /* 0x000fe20000400000 */
[----:B----4-:R-:W-:Y:S01]  /*4fa0*/  PRMT R158, R15, R0, R159 ;  /* 0x000000000f9e7216 */ /* 0x010fe2000000009f */
[-C--:B------:R-:W-:Y:S01]  /*4fb0*/  FMUL R30, R30, R184.reuse ;  /* 0x000000b81e1e7220 */ /* 0x080fe20000400000 */
        /* <DEDUP_REMOVED lines=60> */
[----:B------:R-:W-:Y:S01]  /*5380*/  FMUL R151, R151, R184 ;  /* 0x000000b897977220 */ /* 0x000fe20000400000 */
[----:B-----5:R-:W-:-:S02]  /*5390*/  PRMT R152, R19, R0, R16 ;  /* 0x0000000013987216 */ /* 0x020fc40000000010 */
[----:B------:R-:W-:Y:S02]  /*53a0*/  PRMT R153, R19, R2, R16 ;  /* 0x0000000213997216 */ /* 0x000fe40000000010 */
[C-C-:B--2---:R-:W-:Y:S02]  /*53b0*/  PRMT R154, R21.reuse, R0, R20.reuse ;  /* 0x00000000159a7216 */ /* 0x144fe40000000014 */
[-C--:B------:R-:W-:Y:S02]  /*53c0*/  PRMT R155, R21, R2.reuse, R20 ;  /* 0x00000002159b7216 */ /* 0x080fe40000000014 */
[-C--:B------:R-:W-:Y:S02]  /*53d0*/  PRMT R157, R13, R2.reuse, R157 ;  /* 0x000000020d9d7216 */ /* 0x080fe4000000009d */
[----:B------:R-:W-:Y:S01]  /*53e0*/  PRMT R159, R15, R2, R159 ;  /* 0x000000020f9f7216 */ /* 0x000fe2000000009f */
[----:B---3--:R-:W-:Y:S06]  /*53f0*/  @!P0 BRA `(.L_x_27) ;  /* 0x0000000000048947 */ /* 0x008fec0003800000 */
[----:B------:R-:W-:Y:S01]  /*5400*/  BPT.TRAP 0x1 ;  /* 0x000000040000795c */ /* 0x000fe20000300000 */
.L_x_27:
[----:B------:R-:W-:Y:S05]  /*5410*/  @P3 BRA `(.L_x_28) ;  /* 0x0000000000083947 */ /* 0x000fea0003800000 */
[----:B------:R-:W1:Y:S02]  /*5420*/  SYNCS.PHASECHK.TRANS64.TRYWAIT P3, [UR4+0x1c000], R17 ;  /* 0x01c00011ff0075a7 */ /* 0x000e640008060144 */
[----:B-1----:R-:W-:Y:S05]  /*5430*/  @!P3 BRA `(.L_x_29) ;  /* 0x0000006800ecb947 */ /* 0x002fea0003800000 */
.L_x_28:
[----:B------:R-:W-:Y:S01]  /*5440*/  ULEA UR4, UR45, UR38, 0xa ;  /* 0x000000262d047291 */ /* 0x000fe2000f8e503f */
[----:B------:R-:W-:Y:S01]  /*5450*/  WARPGROUP.ARRIVE ;  /* 0x00000000000079c5 */ /* 0x000fe20000000000 */
[----:B------:R-:W-:-:S05]  /*5460*/  UMOV UR7, 0x80000020 ;  /* 0x8000002000077882 */ /* 0x000fca0000000000 */
[----:B------:R-:W-:Y:S01]  /*5470*/  UMOV UR6, UR4 ;  /* 0x0000000400067c82 */ /* 0x000fe20008000000 */
[----:B------:R-:W-:-:S09]  /*5480*/  UIADD3 UR4, UR4, 0x2, URZ ;  /* 0x0000000204047890 */ /* 0x000fd2000fffe03f */
[----:B------:R-:W-:Y:S01]  /*5490*/  QGMMA.64x256x32.F32.E4M3.E4M3 R24, R152, gdesc[UR4], R24, gsb0 ;  /* 0x03e0000498187df3 */ /* 0x000fe20008000818 */
[----:B------:R-:W-:Y:S01]  /*54a0*/  UMOV UR7, 0x80000020 ;  /* 0x8000002000077882 */ /* 0x000fe20000000000 */
[----:B------:R-:W-:Y:S01]  /*54b0*/  UMOV UR6, UR4 ;  /* 0x0000000400067c82 */ /* 0x000fe20008000000 */
[----:B------:R-:W-:Y:S02]  /*54c0*/  WARPGROUP.DEPBAR.LE gsb0, 0x0 ;  /* 0x00008000000079c5 */ /* 0x000fe40000010000 */
[----:B------:R-:W-:-:S15]  /*54d0*/  WARPGROUP.ARRIVE ;  /* 0x00000000000079c5 */ /* 0x000fde0000000000 */
[----:B------:R-:W-:-:S08]  /*54e0*/  NOP ;  /* 0x0000000000007918 */ /* 0x000fd00000000000 */
[----:B------:R-:W-:Y:S03]  /*54f0*/  QGMMA.64x256x32.F32.E4M3.E4M3 R24, R156, gdesc[UR4], R24, gsb0 ;  /* 0x03e000049c187df3 */ /* 0x000fe60008000818 */
[----:B------:R-:W-:Y:S02]  /*5500*/  WARPGROUP.DEPBAR.LE gsb0, 0x0 ;  /* 0x00008000000079c5 */ /* 0x000fe40000010000 */
[----:B------:R-:W-:Y:S05]  /*5510*/  @!P0 BRA `(.L_x_30) ;  /* 0x0000000000048947 */ /* 0x000fea0003800000 */
[----:B------:R-:W-:Y:S01]  /*5520*/  BPT.TRAP 0x1 ;  /* 0x000000040000795c */ /* 0x000fe20000300000 */
.L_x_30:
[----:B------:R-:W-:-:S04]  /*5530*/  ULEA UR4, UR46, UR37, 0x3 ;  /* 0x000000252e047291 */ /* 0x000fc8000f8e183f */
[----:B------:R-:W-:-:S04]  /*5540*/  UIADD3 UR4, UR4, 0x1c028, URZ ;  /* 0x0001c02804047890 */ /* 0x000fc8000fffe03f */
[----:B------:R-:W-:-:S09]  /*5550*/  UPRMT UR4, URZ, 0x654, UR4 ;  /* 0x000006543f047896 */ /* 0x000fd20008000004 */
[----:B------:R-:W-:Y:S01]  /*5560*/  SYNCS.ARRIVE.TRANS64.RED.A1T0 RZ, [UR4], RZ ;  /* 0x000000ffffff79a7 */ /* 0x000fe20008100404 */
[----:B------:R-:W-:Y:S05]  /*5570*/  @P2 BRA `(.L_x_31) ;  /* 0x0000000000042947 */ /* 0x000fea0003800000 */
[----:B------:R-:W-:Y:S01]  /*5580*/  BPT.TRAP 0x1 ;  /* 0x000000040000795c */ /* 0x000fe20000300000 */
.L_x_31:
[----:B------:R-:W-:-:S04]  /*5590*/  UIADD3 UR46, UR46, 0x1, URZ ;  /* 0x000000012e2e7890 */ /* 0x000fc8000fffe03f */
[----:B------:R-:W-:-:S04]  /*55a0*/  UISETP.NE.AND UP0, UPT, UR46, 0x5, UPT ;  /* 0x000000052e00788c */ /* 0x000fc8000bf05270 */
[----:B------:R-:W-:Y:S01]  /*55b0*/  USEL UR46, UR46, URZ, UP0 ;  /* 0x0000003f2e2e7287 */ /* 0x000fe20008000000 */
[----:B------:R-:W-:Y:S11]  /*55c0*/  @!P0 BRA `(.L_x_32) ;  /* 0x0000000000048947 */ /* 0x000ff60003800000 */
[----:B------:R-:W-:Y:S01]  /*55d0*/  BPT.TRAP 0x1 ;  /* 0x000000040000795c */ /* 0x000fe20000300000 */
.L_x_32:
[----:B------:R-:W-:-:S04]  /*55e0*/  ULEA UR4, UR46, UR37, 0x3 ;  /* 0x000000252e047291 */ /* 0x000fc8000f8e183f */
[----:B------:R-:W-:-:S04]  /*55f0*/  UIADD3 UR4, UR4, 0x1c028, URZ ;  /* 0x0001c02804047890 */ /* 0x000fc8000fffe03f */
[----:B------:R-:W-:-:S09]  /*5600*/  UPRMT UR4, URZ, 0x654, UR4 ;  /* 0x000006543f047896 */ /* 0x000fd20008000004 */
[----:B------:R-:W-:Y:S01]  /*5610*/  SYNCS.ARRIVE.TRANS64.RED.A1T0 RZ, [UR4], RZ ;  /* 0x000000ffffff79a7 */ /* 0x000fe20008100404 */
[----:B------:R-:W-:Y:S05]  /*5620*/  @P2 BRA `(.L_x_33) ;  /* 0x0000000000042947 */ /* 0x000fea0003800000 */
[----:B------:R-:W-:Y:S01]  /*5630*/  BPT.TRAP 0x1 ;  /* 0x000000040000795c */ /* 0x000fe20000300000 */
.L_x_33:
[----:B------:R-:W-:Y:S01]  /*5640*/  UIADD3 UR45, UR45, 0x1, URZ ;  /* 0x000000012d2d7890 */ /* 0x000fe2000fffe03f */
[C---:B------:R-:W-:Y:S01]  /*5650*/  ISETP.GT.AND P3, PT, R11.reuse, 0x2, PT ;  /* 0x000000020b00780c */ /* 0x040fe20003f64270 */
[----:B------:R-:W-:Y:S01]  /*5660*/  UIADD3 UR46, UR46, 0x1, URZ ;  /* 0x000000012e2e7890 */ /* 0x000fe2000fffe03f */
[----:B------:R-:W-:Y:S01]  /*5670*/  IADD3 R11, R11, -0x1, RZ ;  /* 0xffffffff0b0b7810 */ /* 0x000fe20007ffe0ff */
[----:B------:R-:W-:Y:S01]  /*5680*/  UISETP.NE.AND UP2, UPT, UR45, 0x5, UPT ;  /* 0x000000052d00788c */ /* 0x000fe2000bf45270 */
[----:B------:R-:W-:Y:S01]  /*5690*/  VIADD R6, R6, 0x40 ;  /* 0x0000004006067836 */ /* 0x000fe20000000000 */
[----:B------:R-:W-:Y:S01]  /*56a0*/  UISETP.NE.AND UP0, UPT, UR46, 0x5, UPT ;  /* 0x000000052e00788c */ /* 0x000fe2000bf05270 */
[----:B------:R-:W-:Y:S01]  /*56b0*/  MOV R15, R7 ;  /* 0x00000007000f7202 */ /* 0x000fe20000000f00 */
[----:B------:R-:W-:Y:S01]  /*56c0*/  USEL UR4, URZ, 0x1, UP2 ;  /* 0x000000013f047887 */ /* 0x000fe20009000000 */
[----:B------:R-:W-:Y:S01]  /*56d0*/  MOV R13, R4 ;  /* 0x00000004000d7202 */ /* 0x000fe20000000f00 */
[----:B------:R-:W-:-:S02]  /*56e0*/  USEL UR46, UR46, URZ, UP0 ;  /* 0x0000003f2e2e7287 */ /* 0x000fc40008000000 */
[----:B------:R-:W-:Y:S02]  /*56f0*/  USEL UR45, UR45, URZ, UP2 ;  /* 0x0000003f2d2d7287 */ /* 0x000fe40009000000 */
[----:B-1----:R-:W-:Y:S01]  /*5700*/  LOP3.LUT R14, R12, UR4, RZ, 0x3c, !PT ;  /* 0x000000040c0e7c12 */ /* 0x002fe2000f8e3cff */
[----:B------:R-:W-:Y:S09]  /*5710*/  @P3 BRA `(.L_x_34) ;  /* 0xffffffd800703947 */ /* 0x000ff2000383ffff */
.L_x_23:
[----:B------:R-:W-:-:S13]  /*5720*/  ISETP.GE.AND P3, PT, R11, 0x1, PT ;  /* 0x000000010b00780c */ /* 0x000fda0003f66270 */
[----:B------:R-:W-:Y:S05]  /*5730*/  @!P3 BRA `(.L_x_35) ;  /* 0x0000002800d0b947 */ /* 0x000fea0003800000 */
[----:B------:R-:W-:Y:S01]  /*5740*/  IMAD.MOV.U32 R12, RZ, RZ, R7 ;  /* 0x000000ffff0c7224 */ /* 0x000fe200078e0007 */
[----:B------:R-:W-:Y:S01]  /*5750*/  MOV R13, R4 ;  /* 0x00000004000d7202 */ /* 0x000fe20000000f00 */
[----:B------:R-:W-:Y:S01]  /*5760*/  ULDC UR26, c[0x0][0x28c] ;  /* 0x0000a300001a7ab9 */ /* 0x000fe20000000800 */
[----:B------:R-:W-:-:S05]  /*5770*/  ULDC UR27, c[0x0][0x604] ;  /* 0x00018100001b7ab9 */ /* 0x000fca0000000800 */
.L_x_46:
[----:B------:R-:W-:Y:S05]  /*5780*/  @!P0 BRA `(.L_x_36) ;  /* 0x0000000000048947 */ /* 0x000fea0003800000 */
[----:B------:R-:W-:Y:S01]  /*5790*/  BPT.TRAP 0x1 ;  /* 0x000000040000795c */ /* 0x000fe20000300000 */
.L_x_36:
[----:B------:R-:W-:Y:S01]  /*57a0*/  ULEA UR4, UR45, UR37, 0x3 ;  /* 0x000000252d047291 */ /* 0x000fe2000f8e183f */
[----:B------:R-:W-:-:S08]  /*57b0*/  SHF.L.U32 R4, R14, 0x1f, RZ ;  /* 0x0000001f0e047819 */ /* 0x000fd000000006ff */
[----:B------:R-:W1:Y:S02]  /*57c0*/  SYNCS.PHASECHK.TRANS64.TRYWAIT P3, [UR4+0x1c000], R4 ;  /* 0x01c00004ff0075a7 */ /* 0x000e640008060144 */
[----:B-1----:R-:W-:Y:S05]  /*57d0*/  @!P3 BRA `(.L_x_37) ;  /* 0x00000068001cb947 */ /* 0x002fea0003800000 */
.L_x_111:
[----:B------:R-:W-:Y:S01]  /*57e0*/  ULEA UR22, UR45, UR38, 0xa ;  /* 0x000000262d167291 */ /* 0x000fe2000f8e503f */
[----:B------:R-:W-:Y:S01]  /*57f0*/  WARPGROUP.ARRIVE ;  /* 0x00000000000079c5 */ /* 0x000fe20000000000 */
[----:B------:R-:W-:Y:S01]  /*5800*/  UMOV UR4, UR24 ;  /* 0x0000001800047c82 */ /* 0x000fe20008000000 */
[----:B------:R-:W-:Y:S01]  /*5810*/  UMOV UR5, UR25 ;  /* 0x0000001900057c82 */ /* 0x000fe20008000000 */
[----:B------:R-:W-:Y:S01]  /*5820*/  UMOV UR7, 0x40000040 ;  /* 0x4000004000077882 */ /* 0x000fe20000000000 */
[----:B------:R-:W-:Y:S02]  /*5830*/  UIADD3 UR10, UR22, 0x200, URZ ;  /* 0x00000200160a7890 */ /* 0x000fe4000fffe03f */
[----:B------:R-:W-:Y:S01]  /*5840*/  UMOV UR6, UR22 ;  /* 0x0000001600067c82 */ /* 0x000fe20008000000 */
[----:B------:R-:W-:Y:S01]  /*5850*/  UMOV UR11, 0x40000040 ;  /* 0x40000040000b7882 */ /* 0x000fe20000000000 */
[----:B------:R-:W-:Y:S01]  /*5860*/  QGMMA.64x64x32.F32.E4M3.E4M3 R152, gdesc[UR4], RZ, !UPT, gsb0 ;  /* 0x00e00000049879f3 */ /* 0x000fe2000c0008ff */
[----:B------:R-:W-:Y:S01]  /*5870*/  UIADD3 UR6, UR22, 0x2, URZ ;  /* 0x0000000216067890 */ /* 0x000fe2000fffe03f */
[----:B------:R-:W-:Y:S01]  /*5880*/  UMOV UR4, UR28 ;  /* 0x0000001c00047c82 */ /* 0x000fe20008000000 */
[----:B------:R-:W-:Y:S01]  /*5890*/  UMOV UR5, UR29 ;  /* 0x0000001d00057c82 */ /* 0x000fe20008000000 */
[----:B------:R-:W-:Y:S01]  /*58a0*/  UMOV UR7, 0x40000040 ;  /* 0x4000004000077882 */ /* 0x000fe20000000000 */
[----:B------:R-:W-:Y:S01]  /*58b0*/  UIADD3 UR14, UR22, 0x202, URZ ;  /* 0x00000202160e7890 */ /* 0x000fe2000fffe03f */
[----:B------:R-:W-:Y:S01]  /*58c0*/  UMOV UR15, 0x40000040 ;  /* 0x40000040000f7882 */ /* 0x000fe20000000000 */
[----:B------:R-:W-:Y:S01]  /*58d0*/  UIADD3 UR18, UR22, 0x204, URZ ;  /* 0x0000020416127890 */ /* 0x000fe2000fffe03f */
[----:B------:R-:W-:Y:S01]  /*58e0*/  UMOV UR19, 0x40000040 ;  /* 0x4000004000137882 */ /* 0x000fe20000000000 */
[----:B------:R-:W-:Y:S01]  /*58f0*/  UMOV UR23, 0x40000040 ;  /* 0x4000004000177882 */ /* 0x000fe20000000000 */
[----:B------:R-:W-:-:S04]  /*5900*/  UIADD3 UR45, UR45, 0x1, URZ ;  /* 0x000000012d2d7890 */ /* 0x000fc8000fffe03f */
[----:B------:R-:W-:-:S04]  /*5910*/  UISETP.NE.AND UP0, UPT, UR45, 0x5, UPT ;  /* 0x000000052d00788c */ /* 0x000fc8000bf05270 */
[----:B------:R-:W-:Y:S01]  /*5920*/  USEL UR45, UR45, URZ, UP0 ;  /* 0x0000003f2d2d7287 */ /* 0x000fe20008000000 */
[----:B------:R-:W-:Y:S02]  /*5930*/  WARPGROUP.DEPBAR.LE gsb0, 0x0 ;  /* 0x00008000000079c5 */ /* 0x000fe40000010000 */
[----:B------:R-:W-:-:S06]  /*5940*/  WARPGROUP.ARRIVE ;  /* 0x00000000000079c5 */ /* 0x000fcc0000000000 */
[----:B------:R-:W-:Y:S01]  /*5950*/  QGMMA.64x64x32.F32.E4M3.E4M3 R152, gdesc[UR4], R152, gsb0 ;  /* 0x00e00000049879f3 */ /* 0x000fe20008000898 */
[----:B------:R-:W-:Y:S01]  /*5960*/  UIADD3 UR6, UR22, 0x4, URZ ;  /* 0x0000000416067890 */ /* 0x000fe2000fffe03f */
[----:B------:R-:W-:Y:S01]  /*5970*/  UMOV UR4, UR32 ;  /* 0x0000002000047c82 */ /* 0x000fe20008000000 */
[----:B------:R-:W-:Y:S01]  /*5980*/  UMOV UR5, UR33 ;  /* 0x0000002100057c82 */ /* 0x000fe20008000000 */
[----:B------:R-:W-:Y:S01]  /*5990*/  UMOV UR7, 0x40000040 ;  /* 0x4000004000077882 */ /* 0x000fe20000000000 */
[----:B------:R-:W-:Y:S02]  /*59a0*/  WARPGROUP.DEPBAR.LE gsb0, 0x0 ;  /* 0x00008000000079c5 */ /* 0x000fe40000010000 */
[----:B------:R-:W-:-:S06]  /*59b0*/  WARPGROUP.ARRIVE ;  /* 0x00000000000079c5 */ /* 0x000fcc0000000000 */
[----:B------:R-:W-:Y:S01]  /*59c0*/  QGMMA.64x64x32.F32.E4M3.E4M3 R152, gdesc[UR4], R152, gsb0 ;  /* 0x00e00000049879f3 */ /* 0x000fe20008000898 */
[----:B------:R-:W-:Y:S01]  /*59d0*/  UIADD3 UR6, UR22, 0x6, URZ ;  /* 0x0000000616067890 */ /* 0x000fe2000fffe03f */
[----:B------:R-:W-:Y:S01]  /*59e0*/  UMOV UR4, UR40 ;  /* 0x0000002800047c82 */ /* 0x000fe20008000000 */
[----:B------:R-:W-:Y:S01]  /*59f0*/  UMOV UR5, UR41 ;  /* 0x0000002900057c82 */ /* 0x000fe20008000000 */
[----:B------:R-:W-:Y:S01]  /*5a00*/  UMOV UR7, 0x40000040 ;  /* 0x4000004000077882 */ /* 0x000fe20000000000 */
[----:B------:R-:W-:Y:S01]  /*5a10*/  UIADD3 UR22, UR22, 0x206, URZ ;  /* 0x0000020616167890 */ /* 0x000fe2000fffe03f */
[----:B------:R-:W-:Y:S02]  /*5a20*/  WARPGROUP.DEPBAR.LE gsb0, 0x0 ;  /* 0x00008000000079c5 */ /* 0x000fe40000010000 */
[----:B------:R-:W-:-:S06]  /*5a30*/  WARPGROUP.ARRIVE ;  /* 0x00000000000079c5 */ /* 0x000fcc0000000000 */
[----:B------:R-:W-:Y:S01]  /*5a40*/  QGMMA.64x64x32.F32.E4M3.E4M3 R152, gdesc[UR4], R152, gsb0 ;  /* 0x00e00000049879f3 */ /* 0x000fe20008000898 */
[----:B------:R-:W-:-:S06]  /*5a50*/  USEL UR4, URZ, 0x1, UP0 ;  /* 0x000000013f047887 */ /* 0x000fcc0008000000 */
        /* <DEDUP_REMOVED lines=16> */
.L_x_38:
[C---:B-1----:R-:W-:Y:S01]  /*5b60*/  VIADD R7, R6.reuse, 0x8 ;  /* 0x0000000806077836 */ /* 0x042fe20000000000 */
[C---:B------:R-:W-:Y:S01]  /*5b70*/  IADD3 R4, R6.reuse, 0x1, RZ ;  /* 0x0000000106047810 */ /* 0x040fe20007ffe0ff */
[C---:B------:R-:W-:Y:S01]  /*5b80*/  VIADD R23, R6.reuse, 0x38 ;  /* 0x0000003806177836 */ /* 0x040fe20000000000 */
[C---:B------:R-:W-:Y:S01]  /*5b90*/  ISETP.GE.AND P6, PT, R6.reuse, UR26, PT ;  /* 0x0000001a06007c0c */ /* 0x040fe2000bfc6270 */
[----:B------:R-:W-:Y:S01]  /*5ba0*/  ULEA UR4, UR45, UR37, 0x3 ;  /* 0x000000252d047291 */ /* 0x000fe2000f8e183f */
[----:B------:R-:W-:Y:S01]  /*5bb0*/  ISETP.GE.AND P5, PT, R7, UR26, PT ;  /* 0x0000001a07007c0c */ /* 0x000fe2000bfa6270 */
[----:B------:R-:W-:Y:S01]  /*5bc0*/  VIADD R7, R6, 0x11 ;  /* 0x0000001106077836 */ /* 0x000fe20000000000 */
[----:B------:R-:W-:Y:S02]  /*5bd0*/  ISETP.GE.AND P4, PT, R4, UR26, PT ;  /* 0x0000001a04007c0c */ /* 0x000fe4000bf86270 */
[----:B------:R-:W-:Y:S02]  /*5be0*/  IADD3 R4, R6, 0x10, RZ ;  /* 0x0000001006047810 */ /* 0x000fe40007ffe0ff */
[----:B------:R-:W-:-:S02]  /*5bf0*/  FSEL R154, R154, -INF , !P6 ;  /* 0xff8000009a9a7808 */ /* 0x000fc40007000000 */
[----:B------:R-:W-:Y:S02]  /*5c00*/  FSEL R153, R153, -INF , !P4 ;  /* 0xff80000099997808 */ /* 0x000fe40006000000 */
[----:B------:R-:W-:Y:S02]  /*5c10*/  FSEL R155, R155, -INF , !P4 ;  /* 0xff8000009b9b7808 */ /* 0x000fe40006000000 */
[----:B------:R-:W-:Y:S02]  /*5c20*/  FSEL R15, R152, -INF , !P6 ;  /* 0xff800000980f7808 */ /* 0x000fe40007000000 */
[----:B------:R-:W-:Y:S02]  /*5c30*/  ISETP.GE.AND P4, PT, R7, UR26, PT ;  /* 0x0000001a07007c0c */ /* 0x000fe4000bf86270 */
[----:B------:R-:W-:Y:S02]  /*5c40*/  ISETP.GE.AND P6, PT, R4, UR26, PT ;  /* 0x0000001a04007c0c */ /* 0x000fe4000bfc6270 */
[----:B------:R-:W-:-:S02]  /*5c50*/  IADD3 R7, R6, 0x18, RZ ;  /* 0x0000001806077810 */ /* 0x000fc40007ffe0ff */
[----:B------:R-:W-:Y:S02]  /*5c60*/  IADD3 R14, R6, 0x9, RZ ;  /* 0x00000009060e7810 */ /* 0x000fe40007ffe0ff */
[----:B------:R-:W-:Y:S02]  /*5c70*/  FMNMX R4, R154, R13, !PT ;  /* 0x0000000d9a047209 */ /* 0x000fe40007800000 */
[----:B------:R-:W-:Y:S02]  /*5c80*/  FSEL R156, R156, -INF , !P5 ;  /* 0xff8000009c9c7808 */ /* 0x000fe40006800000 */
[----:B------:R-:W-:Y:S02]  /*5c90*/  FSEL R158, R158, -INF , !P5 ;  /* 0xff8000009e9e7808 */ /* 0x000fe40006800000 */
[----:B------:R-:W-:Y:S02]  /*5ca0*/  ISETP.GE.AND P5, PT, R7, UR26, PT ;  /* 0x0000001a07007c0c */ /* 0x000fe4000bfa6270 */
[----:B------:R-:W-:-:S02]  /*5cb0*/  ISETP.GE.AND P3, PT, R14, UR26, PT ;  /* 0x0000001a0e007c0c */ /* 0x000fc4000bf66270 */
[----:B------:R-:W-:Y:S02]  /*5cc0*/  FMNMX R7, R155, R4, !PT ;  /* 0x000000049b077209 */ /* 0x000fe40007800000 */
[----:B------:R-:W-:Y:S02]  /*5cd0*/  FSEL R159, R159, -INF , !P3 ;  /* 0xff8000009f9f7808 */ /* 0x000fe40005800000 */
[----:B------:R-:W-:Y:S02]  /*5ce0*/  FMNMX R4, R158, R7, !PT ;  /* 0x000000079e047209 */ /* 0x000fe40007800000 */
[----:B------:R-:W-:Y:S02]  /*5cf0*/  FSEL R162, R162, -INF , !P6 ;  /* 0xff800000a2a27808 */ /* 0x000fe40007000000 */
[----:B------:R-:W-:Y:S02]  /*5d00*/  FMNMX R7, R159, R4, !PT ;  /* 0x000000049f077209 */ /* 0x000fe40007800000 */
[----:B------:R-:W-:-:S02]  /*5d10*/  IADD3 R14, R6, 0x19, RZ ;  /* 0x00000019060e7810 */ /* 0x000fc40007ffe0ff */
[----:B------:R-:W-:Y:S02]  /*5d20*/  FSEL R163, R163, -INF , !P4 ;  /* 0xff800000a3a37808 */ /* 0x000fe40006000000 */
[----:B------:R-:W-:Y:S02]  /*5d30*/  FMNMX R4, R162, R7, !PT ;  /* 0x00000007a2047209 */ /* 0x000fe40007800000 */
[----:B------:R-:W-:Y:S02]  /*5d40*/  FSEL R157, R157, -INF , !P3 ;  /* 0xff8000009d9d7808 */ /* 0x000fe40005800000 */
[----:B------:R-:W-:Y:S01]  /*5d50*/  ISETP.GE.AND P3, PT, R14, UR26, PT ;  /* 0x0000001a0e007c0c */ /* 0x000fe2000bf66270 */
[----:B------:R-:W-:Y:S01]  /*5d60*/  VIADD R14, R6, 0x20 ;  /* 0x00000020060e7836 */ /* 0x000fe20000000000 */
[----:B------:R-:W-:Y:S02]  /*5d70*/  FSEL R166, R166, -INF , !P5 ;  /* 0xff800000a6a67808 */ /* 0x000fe40006800000 */
[----:B------:R-:W-:-:S02]  /*5d80*/  FMNMX R7, R163, R4, !PT ;  /* 0x00000004a3077209 */ /* 0x000fc40007800000 */
[----:B------:R-:W-:Y:S02]  /*5d90*/  P2R R16, PR, RZ, 0x4 ;  /* 0x00000004ff107803 */ /* 0x000fe40000000000 */
[----:B------:R-:W-:Y:S02]  /*5da0*/  ISETP.GE.AND P2, PT, R14, UR26, PT ;  /* 0x0000001a0e007c0c */ /* 0x000fe4000bf46270 */
[----:B------:R-:W-:Y:S02]  /*5db0*/  IADD3 R17, R6, 0x21, RZ ;  /* 0x0000002106117810 */ /* 0x000fe40007ffe0ff */
[----:B------:R-:W-:Y:S02]  /*5dc0*/  FSEL R167, R167, -INF , !P3 ;  /* 0xff800000a7a77808 */ /* 0x000fe40005800000 */
[----:B------:R-:W-:Y:S02]  /*5dd0*/  FMNMX R4, R166, R7, !PT ;  /* 0x00000007a6047209 */ /* 0x000fe40007800000 */
[----:B------:R-:W-:-:S02]  /*5de0*/  P2R R19, PR, RZ, 0x2 ;  /* 0x00000002ff137803 */ /* 0x000fc40000000000 */
[C---:B------:R-:W-:Y:S02]  /*5df0*/  IADD3 R20, R6.reuse, 0x28, RZ ;  /* 0x0000002806147810 */ /* 0x040fe40007ffe0ff */
[----:B------:R-:W-:Y:S01]  /*5e00*/  ISETP.GE.AND P1, PT, R17, UR26, PT ;  /* 0x0000001a11007c0c */ /* 0x000fe2000bf26270 */
[----:B------:R-:W-:Y:S01]  /*5e10*/  VIADD R17, R6, 0x29 ;  /* 0x0000002906117836 */ /* 0x000fe20000000000 */
[----:B------:R-:W-:Y:S02]  /*5e20*/  FSEL R170, R170, -INF , !P2 ;  /* 0xff800000aaaa7808 */ /* 0x000fe40005000000 */
[----:B------:R-:W-:Y:S02]  /*5e30*/  FMNMX R7, R167, R4, !PT ;  /* 0x00000004a7077209 */ /* 0x000fe40007800000 */
[----:B------:R-:W-:Y:S02]  /*5e40*/  P2R R18, PR, RZ, 0x1 ;  /* 0x00000001ff127803 */ /* 0x000fe40000000000 */
[----:B------:R-:W-:-:S02]  /*5e50*/  ISETP.GE.AND P0, PT, R20, UR26, PT ;  /* 0x0000001a14007c0c */ /* 0x000fc4000bf06270 */
[----:B------:R-:W-:Y:S02]  /*5e60*/  FSEL R171, R171, -INF , !P1 ;  /* 0xff800000abab7808 */ /* 0x000fe40004800000 */
[----:B------:R-:W-:Y:S02]  /*5e70*/  FMNMX R4, R170, R7, !PT ;  /* 0x00000007aa047209 */ /* 0x000fe40007800000 */
[----:B------:R-:W-:Y:S02]  /*5e80*/  ISETP.GE.AND P2, PT, R17, UR26, PT ;  /* 0x0000001a11007c0c */ /* 0x000fe4000bf46270 */
[----:B------:R-:W-:Y:S02]  /*5e90*/  IADD3 R17, R6, 0x30, RZ ;  /* 0x0000003006117810 */ /* 0x000fe40007ffe0ff */
[----:B------:R-:W-:Y:S02]  /*5ea0*/  FSEL R174, R174, -INF , !P0 ;  /* 0xff800000aeae7808 */ /* 0x000fe40004000000 */
[----:B------:R-:W-:-:S02]  /*5eb0*/  FMNMX R7, R171, R4, !PT ;  /* 0x00000004ab077209 */ /* 0x000fc40007800000 */
[----:B------:R-:W-:Y:S02]  /*5ec0*/  FSEL R165, R165, -INF , !P3 ;  /* 0xff800000a5a57808 */ /* 0x000fe40005800000 */
[----:B------:R-:W-:Y:S02]  /*5ed0*/  IADD3 R22, R6, 0x31, RZ ;  /* 0x0000003106167810 */ /* 0x000fe40007ffe0ff */
[----:B------:R-:W-:Y:S02]  /*5ee0*/  FSEL R175, R175, -INF , !P2 ;  /* 0xff800000afaf7808 */ /* 0x000fe40005000000 */
[----:B------:R-:W-:Y:S02]  /*5ef0*/  FMNMX R4, R174, R7, !PT ;  /* 0x00000007ae047209 */ /* 0x000fe40007800000 */
[----:B------:R-:W-:Y:S02]  /*5f00*/  ISETP.GE.AND P3, PT, R17, UR26, PT ;  /* 0x0000001a11007c0c */ /* 0x000fe4000bf66270 */
[----:B------:R-:W-:-:S02]  /*5f10*/  FSEL R161, R161, -INF , !P4 ;  /* 0xff800000a1a17808 */ /* 0x000fc40006000000 */
[----:B------:R-:W-:Y:S02]  /*5f20*/  FSEL R178, R178, -INF , !P3 ;  /* 0xff800000b2b27808 */ /* 0x000fe40005800000 */
[----:B------:R-:W-:Y:S02]  /*5f30*/  FMNMX R7, R175, R4, !PT ;  /* 0x00000004af077209 */ /* 0x000fe40007800000 */
[----:B------:R-:W-:Y:S02]  /*5f40*/  ISETP.GE.AND P4, PT, R22, UR26, PT ;  /* 0x0000001a16007c0c */ /* 0x000fe4000bf86270 */
[----:B------:R-:W-:Y:S02]  /*5f50*/  FSEL R164, R164, -INF , !P5 ;  /* 0xff800000a4a47808 */ /* 0x000fe40006800000 */
[----:B------:R-:W-:Y:S02]  /*5f60*/  IADD3 R152, R6, 0x39, RZ ;  /* 0x0000003906987810 */ /* 0x000fe40007ffe0ff */
[----:B------:R-:W-:-:S02]  /*5f70*/  FSEL R179, R179, -INF , !P4 ;  /* 0xff800000b3b37808 */ /* 0x000fc40006000000 */
[----:B------:R-:W-:Y:S02]  /*5f80*/  FMNMX R4, R178, R7, !PT ;  /* 0x00000007b2047209 */ /* 0x000fe40007800000 */
[----:B------:R-:W-:Y:S02]  /*5f90*/  ISETP.GE.AND P5, PT, R23, UR26, PT ;  /* 0x0000001a17007c0c */ /* 0x000fe4000bfa6270 */
[----:B------:R-:W-:Y:S02]  /*5fa0*/  FSEL R160, R160, -INF , !P6 ;  /* 0xff800000a0a07808 */ /* 0x000fe40007000000 */
[----:B------:R-:W-:Y:S02]  /*5fb0*/  FSEL R182, R182, -INF , !P5 ;  /* 0xff800000b6b67808 */ /* 0x000fe40006800000 */
[----:B------:R-:W-:Y:S02]  /*5fc0*/  FMNMX R7, R179, R4, !PT ;  /* 0x00000004b3077209 */ /* 0x000fe40007800000 */
[----:B------:R-:W-:-:S02]  /*5fd0*/  ISETP.GE.AND P6, PT, R152, UR26, PT ;  /* 0x0000001a98007c0c */ /* 0x000fc4000bfc6270 */
[----:B------:R-:W-:Y:S02]  /*5fe0*/  FMNMX R4, R182, R7, !PT ;  /* 0x00000007b6047209 */ /* 0x000fe40007800000 */
[----:B------:R-:W-:Y:S02]  /*5ff0*/  FSEL R183, R183, -INF , !P6 ;  /* 0xff800000b7b77808 */ /* 0x000fe40007000000 */
[----:B------:R-:W-:Y:S02]  /*6000*/  P2R R20, PR, RZ, 0x1 ;  /* 0x00000001ff147803 */ /* 0x000fe40000000000 */
[----:B------:R-:W-:Y:S02]  /*6010*/  FMNMX R7, R183, R4, !PT ;  /* 0x00000004b7077209 */ /* 0x000fe40007800000 */
[----:B------:R-:W-:Y:S02]  /*6020*/  P2R R21, PR, RZ, 0x2 ;  /* 0x00000002ff157803 */ /* 0x000fe40000000000 */
[----:B------:R-:W-:Y:S01]  /*6030*/  ISETP.GE.AND P1, PT, R14, UR26, PT ;  /* 0x0000001a0e007c0c */ /* 0x000fe2000bf26270 */
[----:B------:R-:W1:Y:S01]  /*6040*/  SHFL.BFLY PT, R4, R7, 0x1, 0x1f ;  /* 0x0c201f0007047f89 */ /* 0x000e6200000e0000 */
[----:B------:R-:W-:-:S02]  /*6050*/  FSEL R173, R173, -INF , !P2 ;  /* 0xff800000adad7808 */ /* 0x000fc40005000000 */
[----:B------:R-:W-:Y:S02]  /*6060*/  FSEL R168, R168, -INF , !P1 ;  /* 0xff800000a8a87808 */ /* 0x000fe40004800000 */
[----:B------:R-:W-:Y:S02]  /*6070*/  ISETP.NE.AND P2, PT, R16, RZ, PT ;  /* 0x000000ff1000720c */ /* 0x000fe40003f45270 */
[----:B------:R-:W-:Y:S02]  /*6080*/  ISETP.NE.AND P1, PT, R21, RZ, PT ;  /* 0x000000ff1500720c */ /* 0x000fe40003f25270 */
[----:B------:R-:W-:Y:S02]  /*6090*/  FMNMX R16, R15, R12, !PT ;  /* 0x0000000c0f107209 */ /* 0x000fe40007800000 */
[----:B------:R-:W-:Y:S02]  /*60a0*/  FSEL R169, R169, -INF , !P1 ;  /* 0xff800000a9a97808 */ /* 0x000fe40004800000 */
[----:B------:R-:W-:-:S02]  /*60b0*/  ISETP.NE.AND P1, PT, R19, RZ, PT ;  /* 0x000000ff1300720c */ /* 0x000fc40003f25270 */
[----:B------:R-:W-:Y:S02]  /*60c0*/  FSEL R181, R181, -INF , !P6 ;  /* 0xff800000b5b57808 */ /* 0x000fe40007000000 */
[----:B------:R-:W-:Y:S02]  /*60d0*/  FSEL R177, R177, -INF , !P4 ;  /* 0xff800000b1b17808 */ /* 0x000fe40006000000 */
[----:B------:R-:W-:Y:S02]  /*60e0*/  FSEL R180, R180, -INF , !P5 ;  /* 0xff800000b4b47808 */ /* 0x000fe40006800000 */
[----:B------:R-:W-:Y:S02]  /*60f0*/  FSEL R176, R176, -INF , !P3 ;  /* 0xff800000b0b07808 */ /* 0x000fe40005800000 */
[----:B-1----:R-:W-:Y:S02]  /*6100*/  FMNMX R17, R7, R4, !PT ;  /* 0x0000000407117209 */ /* 0x002fe40007800000 */
[----:B------:R-:W-:-:S03]  /*6110*/  FMNMX R7, R153, R16, !PT ;  /* 0x0000001099077209 */ /* 0x000fc60007800000 */
[----:B------:R-:W1:Y:S01]  /*6120*/  SHFL.BFLY PT, R4, R17, 0x2, 0x1f ;  /* 0x0c401f0011047f89 */ /* 0x000e6200000e0000 */
[----:B------:R-:W-:-:S04]  /*6130*/  FMNMX R16, R156, R7, !PT ;  /* 0x000000079c107209 */ /* 0x000fc80007800000 */
[----:B------:R-:W-:Y:S02]  /*6140*/  FMNMX R7, R157, R16, !PT ;  /* 0x000000109d077209 */ /* 0x000fe40007800000 */
[----:B-1----:R-:W-:-:S04]  /*6150*/  FMNMX R4, R17, R4, !PT ;  /* 0x0000000411047209 */ /* 0x002fc80007800000 */
[----:B------:R-:W-:-:S04]  /*6160*/  FSETP.NEU.AND P0, PT, R4, -INF , PT ;  /* 0xff8000000400780b */ /* 0x000fc80003f0d000 */
[----:B------:R-:W-:Y:S02]  /*6170*/  FSEL R14, R4, RZ, P0 ;  /* 0x000000ff040e7208 */ /* 0x000fe40000000000 */
[----:B------:R-:W-:-:S03]  /*6180*/  ISETP.NE.AND P0, PT, R20, RZ, PT ;  /* 0x000000ff1400720c */ /* 0x000fc60003f05270 */
[----:B------:R-:W-:Y:S01]  /*6190*/  FMUL R184, R14, UR27 ;  /* 0x0000001b0eb87c20 */ /* 0x000fe20008400000 */
[----:B------:R-:W-:Y:S02]  /*61a0*/  FSEL R172, R172, -INF , !P0 ;  /* 0xff800000acac7808 */ /* 0x000fe40004000000 */
[----:B------:R-:W-:Y:S01]  /*61b0*/  ISETP.NE.AND P0, PT, R18, RZ, PT ;  /* 0x000000ff1200720c */ /* 0x000fe20003f05270 */
[----:B------:R-:W-:-:S01]  /*61c0*/  FFMA R19, R159, UR27, -R184 ;  /* 0x0000001b9f137c23 */ /* 0x000fc200080008b8 */
[--C-:B------:R-:W-:Y:S01]  /*61d0*/  FFMA R17, R155, UR27, -R184.reuse ;  /* 0x0000001b9b117c23 */ /* 0x100fe200080008b8 */
[----:B------:R-:W-:-:S01]  /*61e0*/  FFMA R158, R158, UR27, -R184 ;  /* 0x0000001b9e9e7c23 */ /* 0x000fc200080008b8 */
[----:B------:R-:W-:Y:S01]  /*61f0*/  FMNMX R18, R160, R7, !PT ;  /* 0x00000007a0127209 */ /* 0x000fe20007800000 */
[----:B------:R-:W-:-:S01]  /*6200*/  FFMA R154, R154, UR27, -R184 ;  /* 0x0000001b9a9a7c23 */ /* 0x000fc200080008b8 */
[----:B------:R-:W-:Y:S01]  /*6210*/  FSETP.GEU.AND P6, PT, R19, -126, PT ;  /* 0xc2fc00001300780b */ /* 0x000fe20003fce000 */
[----:B------:R-:W-:-:S01]  /*6220*/  FFMA R23, R167, UR27, -R184 ;  /* 0x0000001ba7177c23 */ /* 0x000fc200080008b8 */
[----:B------:R-:W-:Y:S01]  /*6230*/  FSETP.GEU.AND P4, PT, R17, -126, PT ;  /* 0xc2fc00001100780b */ /* 0x000fe20003f8e000 */
[----:B------:R-:W-:-:S01]  /*6240*/  FFMA R21, R163, UR27, -R184 ;  /* 0x0000001ba3157c23 */ /* 0x000fc200080008b8 */
[----:B------:R-:W-:Y:S01]  /*6250*/  FSETP.GEU.AND P5, PT, R158, -126, PT ;  /* 0xc2fc00009e00780b */ /* 0x000fe20003fae000 */
[----:B------:R-:W-:-:S01]  /*6260*/  FFMA R166, R166, UR27, -R184 ;  /* 0x0000001ba6a67c23 */ /* 0x000fc200080008b8 */
[----:B------:R-:W-:Y:S01]  /*6270*/  FMNMX R7, R161, R18, !PT ;  /* 0x00000012a1077209 */ /* 0x000fe20007800000 */
[----:B------:R-:W-:-:S01]  /*6280*/  FFMA R162, R162, UR27, -R184 ;  /* 0x0000001ba2a27c23 */ /* 0x000fc200080008b8 */
[----:B------:R-:W-:Y:S01]  /*6290*/  FSETP.GEU.AND P3, PT, R154, -126, PT ;  /* 0xc2fc00009a00780b */ /* 0x000fe20003f6e000 */
[----:B------:R-:W-:-:S01]  /*62a0*/  FFMA R171, R171, UR27, -R184 ;  /* 0x0000001babab7c23 */ /* 0x000fc200080008b8 */
[----:B------:R-:W-:Y:S01]  /*62b0*/  FMNMX R18, R164, R7, !PT ;  /* 0x00000007a4127209 */ /* 0x000fe20007800000 */
[----:B------:R-:W-:-:S01]  /*62c0*/  FFMA R159, R174, UR27, -R184 ;  /* 0x0000001bae9f7c23 */ /* 0x000fc200080008b8 */
[--C-:B------:R-:W-:Y:S01]  /*62d0*/  FFMA R155, R170, UR27, -R184.reuse ;  /* 0x0000001baa9b7c23 */ /* 0x100fe200080008b8 */
[----:B------:R-:W-:Y:S01]  /*62e0*/  @!P6 FMUL R19, R19, 0.5 ;  /* 0x3f0000001313e820 */ /* 0x000fe20000400000 */
[----:B------:R-:W-:Y:S01]  /*62f0*/  FMNMX R7, R165, R18, !PT ;  /* 0x00000012a5077209 */ /* 0x000fe20007800000 */
[----:B------:R-:W-:Y:S01]  /*6300*/  @!P4 FMUL R17, R17, 0.5 ;  /* 0x3f0000001111c820 */ /* 0x000fe20000400000 */
[--C-:B------:R-:W-:Y:S01]  /*6310*/  FFMA R179, R179, UR27, -R184.reuse ;  /* 0x0000001bb3b37c23 */ /* 0x100fe200080008b8 */
[----:B------:R-:W-:Y:S01]  /*6320*/  @!P5 FMUL R158, R158, 0.5 ;  /* 0x3f0000009e9ed820 */ /* 0x000fe20000400000 */
[----:B------:R-:W-:Y:S01]  /*6330*/  FMNMX R20, R168, R7, !PT ;  /* 0x00000007a8147209 */ /* 0x000fe20007800000 */
[----:B------:R-:W1:Y:S01]  /*6340*/  MUFU.EX2 R19, R19 ;  /* 0x0000001300137308 */ /* 0x000e620000000800 */
[----:B------:R-:W-:-:S01]  /*6350*/  FFMA R182, R182, UR27, -R184 ;  /* 0x0000001bb6b67c23 */ /* 0x000fc200080008b8 */
[----:B------:R-:W-:Y:S01]  /*6360*/  @!P3 FMUL R154, R154, 0.5 ;  /* 0x3f0000009a9ab820 */ /* 0x000fe20000400000 */
[----:B------:R-:W-:Y:S01]  /*6370*/  FMNMX R7, R169, R20, !PT ;  /* 0x00000014a9077209 */ /* 0x000fe20007800000 */
[--C-:B------:R-:W-:Y:S01]  /*6380*/  FFMA R183, R183, UR27, -R184.reuse ;  /* 0x0000001bb7b77c23 */ /* 0x100fe200080008b8 */
[----:B------:R-:W-:-:S02]  /*6390*/  FFMA R178, R178, UR27, -R184 ;  /* 0x0000001bb2b27c23 */ /* 0x000fc400080008b8 */
[----:B------:R-:W-:Y:S01]  /*63a0*/  FMNMX R20, R172, R7, !PT ;  /* 0x00000007ac147209 */ /* 0x000fe20007800000 */
[----:B------:R-:W2:Y:S03]  /*63b0*/  MUFU.EX2 R17, R17 ;  /* 0x0000001100117308 */ /* 0x000ea60000000800 */
[----:B------:R-:W-:-:S04]  /*63c0*/  FMNMX R7, R173, R20, !PT ;  /* 0x00000014ad077209 */ /* 0x000fc80007800000 */
[----:B------:R-:W-:Y:S01]  /*63d0*/  FMNMX R20, R176, R7, !PT ;  /* 0x00000007b0147209 */ /* 0x000fe20007800000 */
[----:B------:R-:W3:Y:S01]  /*63e0*/  MUFU.EX2 R18, R158 ;  /* 0x0000009e00127308 */ /* 0x000ee20000000800 */
[----:B-1----:R-:W-:Y:S01]  /*63f0*/  @!P6 FMUL R19, R19, R19 ;  /* 0x000000131313e220 */ /* 0x002fe20000400000 */
[----:B------:R-:W-:Y:S02]  /*6400*/  FSETP.GEU.AND P6, PT, R23, -126, PT ;  /* 0xc2fc00001700780b */ /* 0x000fe40003fce000 */
[----:B------:R-:W-:-:S04]  /*6410*/  FMNMX R7, R177, R20, !PT ;  /* 0x00000014b1077209 */ /* 0x000fc80007800000 */
[----:B------:R1:W4:Y:S01]  /*6420*/  MUFU.EX2 R16, R154 ;  /* 0x0000009a00107308 */ /* 0x0003220000000800 */
[----:B--2---:R-:W-:Y:S01]  /*6430*/  @!P4 FMUL R17, R17, R17 ;  /* 0x000000111111c220 */ /* 0x004fe20000400000 */
[----:B------:R-:W-:Y:S02]  /*6440*/  FSETP.GEU.AND P4, PT, R21, -126, PT ;  /* 0xc2fc00001500780b */ /* 0x000fe40003f8e000 */
[----:B------:R-:W-:-:S03]  /*6450*/  FMNMX R22, R180, R7, !PT ;  /* 0x00000007b4167209 */ /* 0x000fc60007800000 */
[----:B------:R-:W-:Y:S01]  /*6460*/  @!P6 FMUL R23, R23, 0.5 ;  /* 0x3f0000001717e820 */ /* 0x000fe20000400000 */
[----:B------:R-:W-:Y:S01]  /*6470*/  FMNMX R7, R181, R22, !PT ;  /* 0x00000016b5077209 */ /* 0x000fe20007800000 */
[----:B---3--:R-:W-:Y:S01]  /*6480*/  @!P5 FMUL R18, R18, R18 ;  /* 0x000000121212d220 */ /* 0x008fe20000400000 */
[----:B------:R-:W-:Y:S01]  /*6490*/  FSETP.GEU.AND P5, PT, R166, -126, PT ;  /* 0xc2fc0000a600780b */ /* 0x000fe20003fae000 */
[----:B-1----:R-:W-:Y:S02]  /*64a0*/  FFMA R154, R175, UR27, -R184 ;  /* 0x0000001baf9a7c23 */ /* 0x002fe400080008b8 */
[----:B------:R-:W1:Y:S01]  /*64b0*/  SHFL.BFLY PT, R152, R7, 0x1, 0x1f ;  /* 0x0c201f0007987f89 */ /* 0x000e6200000e0000 */
[----:B------:R-:W2:Y:S01]  /*64c0*/  MUFU.EX2 R23, R23 ;  /* 0x0000001700177308 */ /* 0x000ea20000000800 */
[----:B------:R-:W-:Y:S01]  /*64d0*/  @!P4 FMUL R21, R21, 0.5 ;  /* 0x3f0000001515c820 */ /* 0x000fe20000400000 */
[----:B----4-:R-:W-:Y:S01]  /*64e0*/  @!P3 FMUL R16, R16, R16 ;  /* 0x000000101010b220 */ /* 0x010fe20000400000 */
[----:B------:R-:W-:-:S05]  /*64f0*/  FSETP.GEU.AND P3, PT, R162, -126, PT ;  /* 0xc2fc0000a200780b */ /* 0x000fca0003f6e000 */
[----:B------:R-:W3:Y:S01]  /*6500*/  MUFU.EX2 R21, R21 ;  /* 0x0000001500157308 */ /* 0x000ee20000000800 */
[----:B------:R-:W-:-:S07]  /*6510*/  @!P5 FMUL R166, R166, 0.5 ;  /* 0x3f000000a6a6d820 */ /* 0x000fce0000400000 */
[----:B------:R-:W4:Y:S01]  /*6520*/  MUFU.EX2 R22, R166 ;  /* 0x000000a600167308 */ /* 0x000f220000000800 */
[----:B------:R-:W-:Y:S01]  /*6530*/  @!P3 FMUL R162, R162, 0.5 ;  /* 0x3f000000a2a2b820 */ /* 0x000fe20000400000 */
[----:B--2---:R-:W-:Y:S01]  /*6540*/  @!P6 FMUL R23, R23, R23 ;  /* 0x000000171717e220 */ /* 0x004fe20000400000 */
[----:B------:R-:W-:Y:S02]  /*6550*/  FSETP.GEU.AND P6, PT, R154, -126, PT ;  /* 0xc2fc00009a00780b */ /* 0x000fe40003fce000 */
[----:B-1----:R-:W-:-:S03]  /*6560*/  FMNMX R7, R7, R152, !PT ;  /* 0x0000009807077209 */ /* 0x002fc60007800000 */
[----:B------:R-:W1:Y:S01]  /*6570*/  MUFU.EX2 R20, R162 ;  /* 0x000000a200147308 */ /* 0x000e620000000800 */
[----:B---3--:R-:W-:Y:S01]  /*6580*/  @!P4 FMUL R21, R21, R21 ;  /* 0x000000151515c220 */ /* 0x008fe20000400000 */
[----:B------:R-:W-:Y:S01]  /*6590*/  FSETP.GEU.AND P4, PT, R171, -126, PT ;  /* 0xc2fc0000ab00780b */ /* 0x000fe20003f8e000 */
[----:B------:R-:W2:Y:S05]  /*65a0*/  SHFL.BFLY PT, R158, R7, 0x2, 0x1f ;  /* 0x0c401f00079e7f89 */ /* 0x000eaa00000e0000 */
[----:B------:R-:W-:Y:S01]  /*65b0*/  @!P6 FMUL R154, R154, 0.5 ;  /* 0x3f0000009a9ae820 */ /* 0x000fe20000400000 */
[----:B----4-:R-:W-:Y:S01]  /*65c0*/  @!P5 FMUL R22, R22, R22 ;  /* 0x000000161616d220 */ /* 0x010fe20000400000 */
[----:B------:R-:W-:-:S04]  /*65d0*/  FSETP.GEU.AND P5, PT, R159, -126, PT ;  /* 0xc2fc00009f00780b */ /* 0x000fc80003fae000 */
[----:B------:R-:W3:Y:S01]  /*65e0*/  MUFU.EX2 R154, R154 ;  /* 0x0000009a009a7308 */ /* 0x000ee20000000800 */
[----:B------:R-:W-:Y:S01]  /*65f0*/  @!P4 FMUL R171, R171, 0.5 ;  /* 0x3f000000ababc820 */ /* 0x000fe20000400000 */
[----:B-1----:R-:W-:Y:S01]  /*6600*/  @!P3 FMUL R20, R20, R20 ;  /* 0x000000141414b220 */ /* 0x002fe20000400000 */
[----:B------:R-:W-:-:S05]  /*6610*/  FSETP.GEU.AND P3, PT, R155, -126, PT ;  /* 0xc2fc00009b00780b */ /* 0x000fca0003f6e000 */
[----:B------:R1:W4:Y:S01]  /*6620*/  MUFU.EX2 R152, R171 ;  /* 0x000000ab00987308 */ /* 0x0003220000000800 */
[----:B------:R-:W-:Y:S01]  /*6630*/  @!P5 FMUL R159, R159, 0.5 ;  /* 0x3f0000009f9fd820 */ /* 0x000fe20000400000 */
[----:B--2---:R-:W-:-:S06]  /*6640*/  FMNMX R7, R7, R158, !PT ;  /* 0x0000009e07077209 */ /* 0x004fcc0007800000 */
[----:B------:R-:W2:Y:S01]  /*6650*/  MUFU.EX2 R159, R159 ;  /* 0x0000009f009f7308 */ /* 0x000ea20000000800 */
[----:B------:R-:W-:Y:S01]  /*6660*/  @!P3 FMUL R155, R155, 0.5 ;  /* 0x3f0000009b9bb820 */ /* 0x000fe20000400000 */
[----:B---3--:R-:W-:Y:S01]  /*6670*/  @!P6 FMUL R154, R154, R154 ;  /* 0x0000009a9a9ae220 */ /* 0x008fe20000400000 */
[----:B------:R-:W-:-:S04]  /*6680*/  FSETP.NEU.AND P6, PT, R7, -INF , PT ;  /* 0xff8000000700780b */ /* 0x000fc80003fcd000 */
[----:B-1----:R-:W-:Y:S01]  /*6690*/  FSEL R171, R7, RZ, P6 ;  /* 0x000000ff07ab7208 */ /* 0x002fe20003000000 */
[----:B------:R-:W1:Y:S01]  /*66a0*/  MUFU.EX2 R155, R155 ;  /* 0x0000009b009b7308 */ /* 0x000e620000000800 */
[----:B----4-:R-:W-:Y:S01]  /*66b0*/  @!P4 FMUL R152, R152, R152 ;  /* 0x000000989898c220 */ /* 0x010fe20000400000 */
[----:B------:R-:W-:Y:S02]  /*66c0*/  FSETP.GEU.AND P4, PT, R179, -126, PT ;  /* 0xc2fc0000b300780b */ /* 0x000fe40003f8e000 */
[----:B------:R-:W-:Y:S01]  /*66d0*/  FSETP.GEU.AND P6, PT, R183, -126, PT ;  /* 0xc2fc0000b700780b */ /* 0x000fe20003fce000 */
[C---:B------:R-:W-:Y:S01]  /*66e0*/  FMUL R166, R171.reuse, UR27 ;  /* 0x0000001baba67c20 */ /* 0x040fe20008400000 */
[----:B------:R-:W-:-:S01]  /*66f0*/  FADD R171, -R171, R12 ;  /* 0x0000000cabab7221 */ /* 0x000fc20000000100 */
[----:B--2---:R-:W-:Y:S01]  /*6700*/  @!P5 FMUL R159, R159, R159 ;  /* 0x0000009f9f9fd220 */ /* 0x004fe20000400000 */
[----:B------:R-:W-:Y:S01]  /*6710*/  FSETP.GEU.AND P5, PT, R182, -126, PT ;  /* 0xc2fc0000b600780b */ /* 0x000fe20003fae000 */
[--C-:B------:R-:W-:Y:S01]  /*6720*/  FFMA R153, R153, UR27, -R166.reuse ;  /* 0x0000001b99997c23 */ /* 0x100fe200080008a6 */
[----:B------:R-:W-:-:S01]  /*6730*/  FFMA R156, R156, UR27, -R166 ;  /* 0x0000001b9c9c7c23 */ /* 0x000fc200080008a6 */
[--C-:B------:R-:W-:Y:S01]  /*6740*/  FFMA R175, R157, UR27, -R166.reuse ;  /* 0x0000001b9daf7c23 */ /* 0x100fe200080008a6 */
[----:B------:R-:W-:-:S03]  /*6750*/  FFMA R15, R15, UR27, -R166 ;  /* 0x0000001b0f0f7c23 */ /* 0x000fc600080008a6 */
[----:B------:R-:W-:Y:S01]  /*6760*/  @!P4 FMUL R179, R179, 0.5 ;  /* 0x3f000000b3b3c820 */ /* 0x000fe20000400000 */
[----:B------:R-:W-:-:S01]  /*6770*/  FFMA R161, R161, UR27, -R166 ;  /* 0x0000001ba1a17c23 */ /* 0x000fc200080008a6 */
[----:B-1----:R-:W-:Y:S01]  /*6780*/  @!P3 FMUL R155, R155, R155 ;  /* 0x0000009b9b9bb220 */ /* 0x002fe20000400000 */
[----:B------:R-:W-:Y:S01]  /*6790*/  FSETP.GEU.AND P3, PT, R178, -126, PT ;  /* 0xc2fc0000b200780b */ /* 0x000fe20003f6e000 */
[----:B------:R-:W-:Y:S01]  /*67a0*/  @!P6 FMUL R183, R183, 0.5 ;  /* 0x3f000000b7b7e820 */ /* 0x000fe20000400000 */
[----:B------:R-:W1:Y:S01]  /*67b0*/  MUFU.EX2 R158, R179 ;  /* 0x000000b3009e7308 */ /* 0x000e620000000800 */
[----:B------:R-:W-:-:S01]  /*67c0*/  FFMA R169, R169, UR27, -R166 ;  /* 0x0000001ba9a97c23 */ /* 0x000fc200080008a6 */
[----:B------:R-:W-:Y:S01]  /*67d0*/  FFMA R173, R173, UR27, -R166 ;  /* 0x0000001badad7c23 */ /* 0x000fe200080008a6 */
[----:B------:R-:W-:Y:S01]  /*67e0*/  @!P5 FMUL R182, R182, 0.5 ;  /* 0x3f000000b6b6d820 */ /* 0x000fe20000400000 */
[----:B------:R-:W-:Y:S01]  /*67f0*/  FADD R12, R16, R155 ;  /* 0x0000009b100c7221 */ /* 0x000fe20000000000 */
[----:B------:R-:W-:Y:S01]  /*6800*/  FMUL R171, R171, UR27 ;  /* 0x0000001babab7c20 */ /* 0x000fe20008400000 */
[----:B------:R-:W-:-:S02]  /*6810*/  F2FP.SATFINITE.E4M3.F32.PACK_AB_MERGE_C R16, RZ, R16, RZ ;  /* 0x00000010ff10723e */ /* 0x000fc400048070ff */
[----:B------:R-:W2:Y:S01]  /*6820*/  MUFU.EX2 R167, R182 ;  /* 0x000000b600a77308 */ /* 0x000ea20000000800 */
[----:B------:R-:W-:Y:S02]  /*6830*/  F2FP.SATFINITE.E4M3.F32.PACK_AB_MERGE_C R155, RZ, R155, RZ ;  /* 0x0000009bff9b723e */ /* 0x000fe400048070ff */
[----:B------:R-:W-:Y:S01]  /*6840*/  @!P3 FMUL R178, R178, 0.5 ;  /* 0x3f000000b2b2b820 */ /* 0x000fe20000400000 */
[----:B------:R-:W-:Y:S02]  /*6850*/  SHF.L.U32 R16, R16, 0x10, RZ ;  /* 0x0000001010107819 */ /* 0x000fe400000006ff */
[----:B------:R-:W-:Y:S02]  /*6860*/  IMAD.U32 R155, R155, 0x10000, RZ ;  /* 0x000100009b9b7824 */ /* 0x000fe400078e00ff */
[----:B------:R-:W3:Y:S01]  /*6870*/  MUFU.EX2 R162, R183 ;  /* 0x000000b700a27308 */ /* 0x000ee20000000800 */
[----:B-1----:R-:W-:Y:S01]  /*6880*/  @!P4 FMUL R158, R158, R158 ;  /* 0x0000009e9e9ec220 */ /* 0x002fe20000400000 */
[----:B------:R-:W-:-:S06]  /*6890*/  FSETP.GEU.AND P4, PT, R153, -126, PT ;  /* 0xc2fc00009900780b */ /* 0x000fcc0003f8e000 */
[----:B------:R1:W4:Y:S01]  /*68a0*/  MUFU.EX2 R163, R178 ;  /* 0x000000b200a37308 */ /* 0x0003220000000800 */
[----:B--2---:R-:W-:Y:S01]  /*68b0*/  @!P5 FMUL R167, R167, R167 ;  /* 0x000000a7a7a7d220 */ /* 0x004fe20000400000 */
[----:B------:R-:W-:-:S05]  /*68c0*/  FSETP.GEU.AND P5, PT, R156, -126, PT ;  /* 0xc2fc00009c00780b */ /* 0x000fca0003fae000 */
[----:B------:R-:W-:Y:S01]  /*68d0*/  @!P4 FMUL R153, R153, 0.5 ;  /* 0x3f0000009999c820 */ /* 0x000fe20000400000 */
[----:B---3--:R-:W-:Y:S01]  /*68e0*/  @!P6 FMUL R162, R162, R162 ;  /* 0x000000a2a2a2e220 */ /* 0x008fe20000400000 */
[----:B------:R-:W-:Y:S02]  /*68f0*/  FSETP.GEU.AND P6, PT, R175, -126, PT ;  /* 0xc2fc0000af00780b */ /* 0x000fe40003fce000 */
[----:B------:R2:W3:Y:S01]  /*6900*/  MUFU.EX2 R170, R153 ;  /* 0x0000009900aa7308 */ /* 0x0004e20000000800 */
[----:B-1----:R-:W-:-:S03]  /*6910*/  FFMA R178, R160, UR27, -R166 ;  /* 0x0000001ba0b27c23 */ /* 0x002fc600080008a6 */
[----:B------:R-:W-:Y:S01]  /*6920*/  @!P5 FMUL R156, R156, 0.5 ;  /* 0x3f0000009c9cd820 */ /* 0x000fe20000400000 */
[----:B----4-:R-:W-:Y:S01]  /*6930*/  @!P3 FMUL R163, R163, R163 ;  /* 0x000000a3a3a3b220 */ /* 0x010fe20000400000 */
[----:B------:R-:W-:Y:S02]  /*6940*/  FSETP.GEU.AND P3, PT, R15, -126, PT ;  /* 0xc2fc00000f00780b */ /* 0x000fe40003f6e000 */
[----:B------:R1:W4:Y:S01]  /*6950*/  MUFU.EX2 R174, R156 ;  /* 0x0000009c00ae7308 */ /* 0x0003220000000800 */
[----:B--2---:R-:W-:-:S02]  /*6960*/  FFMA R153, R165, UR27, -R166 ;  /* 0x0000001ba5997c23 */ /* 0x004fc400080008a6 */
[----:B------:R-:W-:-:S05]  /*6970*/  @!P6 FMUL R175, R175, 0.5 ;  /* 0x3f000000afafe820 */ /* 0x000fca0000400000 */
[----:B------:R2:W5:Y:S01]  /*6980*/  MUFU.EX2 R160, R175 ;  /* 0x000000af00a07308 */ /* 0x0005620000000800 */
[----:B---3--:R-:W-:Y:S01]  /*6990*/  @!P4 FMUL R170, R170, R170 ;  /* 0x000000aaaaaac220 */ /* 0x008fe20000400000 */
[----:B------:R-:W-:Y:S01]  /*69a0*/  FSETP.GEU.AND P4, PT, R161, -126, PT ;  /* 0xc2fc0000a100780b */ /* 0x000fe20003f8e000 */
[----:B-1----:R-:W-:-:S01]  /*69b0*/  FFMA R156, R168, UR27, -R166 ;  /* 0x0000001ba89c7c23 */ /* 0x002fc200080008a6 */
[----:B------:R-:W-:-:S04]  /*69c0*/  @!P3 FMUL R15, R15, 0.5 ;  /* 0x3f0000000f0fb820 */ /* 0x000fc80000400000 */
[----:B------:R1:W3:Y:S01]  /*69d0*/  MUFU.EX2 R157, R15 ;  /* 0x0000000f009d7308 */ /* 0x0002e20000000800 */
[----:B----4-:R-:W-:Y:S01]  /*69e0*/  @!P5 FMUL R174, R174, R174 ;  /* 0x000000aeaeaed220 */ /* 0x010fe20000400000 */
[----:B--2---:R-:W-:-:S05]  /*69f0*/  FFMA R175, R172, UR27, -R166 ;  /* 0x0000001bacaf7c23 */ /* 0x004fca00080008a6 */
[----:B------:R-:W-:Y:S01]  /*6a00*/  @!P4 FMUL R161, R161, 0.5 ;  /* 0x3f000000a1a1c820 */ /* 0x000fe20000400000 */
[----:B-1----:R-:W-:-:S01]  /*6a10*/  FFMA R15, R164, UR27, -R166 ;  /* 0x0000001ba40f7c23 */ /* 0x002fc200080008a6 */
[----:B-----5:R-:W-:Y:S01]  /*6a20*/  @!P6 FMUL R160, R160, R160 ;  /* 0x000000a0a0a0e220 */ /* 0x020fe20000400000 */
[----:B------:R-:W-:Y:S01]  /*6a30*/  FSETP.GEU.AND P6, PT, R153, -126, PT ;  /* 0xc2fc00009900780b */ /* 0x000fe20003fce000 */
[----:B------:R-:W1:Y:S02]  /*6a40*/  MUFU.EX2 R182, R161 ;  /* 0x000000a100b67308 */ /* 0x000e640000000800 */
[----:B------:R-:W-:Y:S01]  /*6a50*/  FSETP.GEU.AND P5, PT, R15, -126, PT ;  /* 0xc2fc00000f00780b */ /* 0x000fe20003fae000 */
[----:B---3--:R-:W-:Y:S01]  /*6a60*/  @!P3 FMUL R157, R157, R157 ;  /* 0x0000009d9d9db220 */ /* 0x008fe20000400000 */
[----:B------:R-:W-:-:S08]  /*6a70*/  FSETP.GEU.AND P3, PT, R178, -126, PT ;  /* 0xc2fc0000b200780b */ /* 0x000fd00003f6e000 */
[----:B------:R-:W-:-:S03]  /*6a80*/  @!P6 FMUL R153, R153, 0.5 ;  /* 0x3f0000009999e820 */ /* 0x000fc60000400000 */
[----:B------:R-:W-:Y:S01]  /*6a90*/  @!P5 FMUL R15, R15, 0.5 ;  /* 0x3f0000000f0fd820 */ /* 0x000fe20000400000 */
[----:B------:R2:W3:Y:S01]  /*6aa0*/  MUFU.EX2 R168, R153 ;  /* 0x0000009900a87308 */ /* 0x0004e20000000800 */
[----:B-1----:R-:W-:Y:S01]  /*6ab0*/  @!P4 FMUL R182, R182, R182 ;  /* 0x000000b6b6b6c220 */ /* 0x002fe20000400000 */
[----:B------:R-:W-:Y:S01]  /*6ac0*/  FSETP.GEU.AND P4, PT, R169, -126, PT ;  /* 0xc2fc0000a900780b */ /* 0x000fe20003f8e000 */
[----:B------:R-:W-:-:S05]  /*6ad0*/  @!P3 FMUL R178, R178, 0.5 ;  /* 0x3f000000b2b2b820 */ /* 0x000fca0000400000 */
[----:B------:R1:W4:Y:S01]  /*6ae0*/  MUFU.EX2 R165, R15 ;  /* 0x0000000f00a57308 */ /* 0x0003220000000800 */
[----:B--2---:R-:W-:-:S01]  /*6af0*/  FFMA R153, R177, UR27, -R166 ;  /* 0x0000001bb1997c23 */ /* 0x004fc200080008a6 */
[----:B------:R-:W-:Y:S01]  /*6b00*/  FADD R177, R20, R163 ;  /* 0x000000a314b17221 */ /* 0x000fe20000000000 */
[----:B------:R-:W-:Y:S02]  /*6b10*/  F2FP.SATFINITE.E4M3.F32.PACK_AB_MERGE_C R20, RZ, R20, RZ ;  /* 0x00000014ff14723e */ /* 0x000fe400048070ff */
[----:B------:R-:W-:Y:S01]  /*6b20*/  F2FP.SATFINITE.E4M3.F32.PACK_AB_MERGE_C R163, RZ, R163, RZ ;  /* 0x000000a3ffa3723e */ /* 0x000fe200048070ff */
[----:B------:R-:W-:-:S01]  /*6b30*/  FADD R183, R12, R177 ;  /* 0x000000b10cb77221 */ /* 0x000fc20000000000 */
[----:B------:R-:W-:Y:S01]  /*6b40*/  @!P4 FMUL R169, R169, 0.5 ;  /* 0x3f000000a9a9c820 */ /* 0x000fe20000400000 */
[----:B------:R2:W5:Y:S01]  /*6b50*/  MUFU.EX2 R164, R178 ;  /* 0x000000b200a47308 */ /* 0x0005620000000800 */
[----:B---3--:R-:W-:Y:S01]  /*6b60*/  @!P6 FMUL R168, R168, R168 ;  /* 0x000000a8a8a8e220 */ /* 0x008fe20000400000 */
[----:B------:R-:W-:Y:S01]  /*6b70*/  FSETP.GEU.AND P6, PT, R173, -126, PT ;  /* 0xc2fc0000ad00780b */ /* 0x000fe20003fce000 */
[----:B-1----:R-:W-:-:S01]  /*6b80*/  FFMA R15, R176, UR27, -R166 ;  /* 0x0000001bb00f7c23 */ /* 0x002fc200080008a6 */
[----:B------:R-:W-:Y:S01]  /*6b90*/  FADD R176, R22, R167 ;  /* 0x000000a716b07221 */ /* 0x000fe20000000000 */
[----:B------:R-:W-:-:S02]  /*6ba0*/  F2FP.SATFINITE.E4M3.F32.PACK_AB_MERGE_C R167, RZ, R167, RZ ;  /* 0x000000a7ffa7723e */ /* 0x000fc400048070ff */
[----:B------:R-:W-:Y:S01]  /*6bb0*/  F2FP.SATFINITE.E4M3.F32.PACK_AB_MERGE_C R22, RZ, R22, RZ ;  /* 0x00000016ff16723e */ /* 0x000fe200048070ff */
[----:B------:R1:W3:Y:S01]  /*6bc0*/  MUFU.EX2 R161, R169 ;  /* 0x000000a900a17308 */ /* 0x0002e20000000800 */
[----:B----4-:R-:W-:Y:S01]  /*6bd0*/  @!P5 FMUL R165, R165, R165 ;  /* 0x000000a5a5a5d220 */ /* 0x010fe20000400000 */
[----:B------:R-:W-:Y:S01]  /*6be0*/  FSETP.GEU.AND P5, PT, R175, -126, PT ;  /* 0xc2fc0000af00780b */ /* 0x000fe20003fae000 */
[----:B--2---:R-:W-:-:S01]  /*6bf0*/  FADD R178, -R14, R13 ;  /* 0x0000000d0eb27221 */ /* 0x004fc20000000100 */
[----:B------:R-:W-:Y:S01]  /*6c00*/  FADD R14, R17, R152 ;  /* 0x00000098110e7221 */ /* 0x000fe20000000000 */
[----:B------:R-:W-:Y:S02]  /*6c10*/  F2FP.SATFINITE.E4M3.F32.PACK_AB_MERGE_C R17, RZ, R17, RZ ;  /* 0x00000011ff11723e */ /* 0x000fe400048070ff */
[----:B------:R-:W-:Y:S01]  /*6c20*/  @!P6 FMUL R173, R173, 0.5 ;  /* 0x3f000000adade820 */ /* 0x000fe20000400000 */
[----:B------:R-:W-:Y:S01]  /*6c30*/  FMUL R178, R178, UR27 ;  /* 0x0000001bb2b27c20 */ /* 0x000fe20008400000 */
[----:B-----5:R-:W-:Y:S01]  /*6c40*/  @!P3 FMUL R164, R164, R164 ;  /* 0x000000a4a4a4b220 */ /* 0x020fe20000400000 */
[----:B------:R-:W-:Y:S01]  /*6c50*/  FSETP.GEU.AND P3, PT, R156, -126, PT ;  /* 0xc2fc00009c00780b */ /* 0x000fe20003f6e000 */
[----:B------:R2:W4:Y:S01]  /*6c60*/  MUFU.EX2 R179, R173 ;  /* 0x000000ad00b37308 */ /* 0x0005220000000800 */
[----:B-1----:R-:W-:-:S01]  /*6c70*/  FADD R169, R18, R159 ;  /* 0x0000009f12a97221 */ /* 0x002fc20000000000 */
[----:B------:R-:W-:-:S02]  /*6c80*/  F2FP.SATFINITE.E4M3.F32.PACK_AB_MERGE_C R18, RZ, R18, RZ ;  /* 0x00000012ff12723e */ /* 0x000fc400048070ff */
[----:B------:R-:W-:Y:S01]  /*6c90*/  @!P5 FMUL R175, R175, 0.5 ;  /* 0x3f000000afafd820 */ /* 0x000fe20000400000 */
[----:B------:R-:W-:Y:S01]  /*6ca0*/  FADD R186, R169, R176 ;  /* 0x000000b0a9ba7221 */ /* 0x000fe20000000000 */
[----:B---3--:R-:W-:Y:S01]  /*6cb0*/  @!P4 FMUL R161, R161, R161 ;  /* 0x000000a1a1a1c220 */ /* 0x008fe20000400000 */
[----:B------:R-:W-:Y:S01]  /*6cc0*/  FSETP.GEU.AND P4, PT, R153, -126, PT ;  /* 0xc2fc00009900780b */ /* 0x000fe20003f8e000 */
[----:B------:R-:W-:Y:S02]  /*6cd0*/  IMAD.U32 R18, R18, 0x10000, RZ ;  /* 0x0001000012127824 */ /* 0x000fe400078e00ff */
[----:B--2---:R-:W-:Y:S01]  /*6ce0*/  FADD R173, R19, R154 ;  /* 0x0000009a13ad7221 */ /* 0x004fe20000000000 */
[----:B------:R-:W1:Y:S01]  /*6cf0*/  MUFU.EX2 R175, R175 ;  /* 0x000000af00af7308 */ /* 0x000e620000000800 */
[----:B------:R-:W-:Y:S01]  /*6d00*/  F2FP.SATFINITE.E4M3.F32.PACK_AB_MERGE_C R19, RZ, R19, RZ ;  /* 0x00000013ff13723e */ /* 0x000fe200048070ff */
[----:B------:R-:W-:Y:S01]  /*6d10*/  @!P3 FMUL R156, R156, 0.5 ;  /* 0x3f0000009c9cb820 */ /* 0x000fe20000400000 */
[----:B------:R-:W-:Y:S01]  /*6d20*/  F2FP.SATFINITE.E4M3.F32.PACK_AB_MERGE_C R154, RZ, R154, RZ ;  /* 0x0000009aff9a723e */ /* 0x000fe200048070ff */
[----:B------:R-:W-:Y:S01]  /*6d30*/  FADD R183, R183, R186 ;  /* 0x000000bab7b77221 */ /* 0x000fe20000000000 */
[----:B------:R-:W-:Y:S01]  /*6d40*/  F2FP.SATFINITE.E4M3.F32.PACK_AB_MERGE_C R159, RZ, R159, RZ ;  /* 0x0000009fff9f723e */ /* 0x000fe200048070ff */
[----:B----4-:R-:W-:-:S02]  /*6d50*/  @!P6 FMUL R179, R179, R179 ;  /* 0x000000b3b3b3e220 */ /* 0x010fc40000400000 */
[----:B------:R2:W3:Y:S01]  /*6d60*/  MUFU.EX2 R172, R156 ;  /* 0x0000009c00ac7308 */ /* 0x0004e20000000800 */
[----:B------:R-:W-:Y:S01]  /*6d70*/  F2FP.SATFINITE.E4M3.F32.PACK_AB_MERGE_C R152, RZ, R152, RZ ;  /* 0x00000098ff98723e */ /* 0x000fe200048070ff */
[----:B------:R-:W-:Y:S01]  /*6d80*/  @!P4 FMUL R153, R153, 0.5 ;  /* 0x3f0000009999c820 */ /* 0x000fe20000400000 */
[----:B------:R-:W-:-:S01]  /*6d90*/  FADD R169, R160, R179 ;  /* 0x000000b3a0a97221 */ /* 0x000fc20000000000 */
[----:B------:R-:W-:Y:S02]  /*6da0*/  F2FP.SATFINITE.E4M3.F32.PACK_AB_MERGE_C R160, RZ, R160, RZ ;  /* 0x000000a0ffa0723e */ /* 0x000fe400048070ff */
[----:B------:R-:W-:Y:S02]  /*6db0*/  F2FP.SATFINITE.E4M3.F32.PACK_AB_MERGE_C R179, RZ, R179, RZ ;  /* 0x000000b3ffb3723e */ /* 0x000fe400048070ff */
[----:B------:R-:W4:Y:S01]  /*6dc0*/  MUFU.EX2 R153, R153 ;  /* 0x0000009900997308 */ /* 0x000f220000000800 */
[----:B--2---:R-:W-:-:S01]  /*6dd0*/  FFMA R156, R180, UR27, -R166 ;  /* 0x0000001bb49c7c23 */ /* 0x004fc200080008a6 */
[----:B------:R-:W-:Y:S01]  /*6de0*/  FFMA R166, R181, UR27, -R166 ;  /* 0x0000001bb5a67c23 */ /* 0x000fe200080008a6 */
[----:B-1----:R-:W-:Y:S01]  /*6df0*/  @!P5 FMUL R175, R175, R175 ;  /* 0x000000afafafd220 */ /* 0x002fe20000400000 */
[----:B------:R-:W-:Y:S01]  /*6e00*/  FADD R181, R21, R158 ;  /* 0x0000009e15b57221 */ /* 0x000fe20000000000 */
[----:B------:R-:W-:-:S01]  /*6e10*/  FADD R180, R23, R162 ;  /* 0x000000a217b47221 */ /* 0x000fc20000000000 */
[----:B------:R-:W-:-:S02]  /*6e20*/  FSETP.GEU.AND P5, PT, R156, -126, PT ;  /* 0xc2fc00009c00780b */ /* 0x000fc40003fae000 */
[----:B------:R-:W-:Y:S01]  /*6e30*/  FSETP.GEU.AND P6, PT, R166, -126, PT ;  /* 0xc2fc0000a600780b */ /* 0x000fe20003fce000 */
[----:B---3--:R-:W-:Y:S01]  /*6e40*/  @!P3 FMUL R172, R172, R172 ;  /* 0x000000acacacb220 */ /* 0x008fe20000400000 */
[----:B------:R-:W-:Y:S01]  /*6e50*/  FSETP.GEU.AND P3, PT, R15, -126, PT ;  /* 0xc2fc00000f00780b */ /* 0x000fe20003f6e000 */
[----:B------:R-:W-:Y:S01]  /*6e60*/  FADD R184, R14, R181 ;  /* 0x000000b50eb87221 */ /* 0x000fe20000000000 */
[----:B------:R-:W-:-:S01]  /*6e70*/  FADD R14, R170, R161 ;  /* 0x000000a1aa0e7221 */ /* 0x000fc20000000000 */
[----:B------:R-:W-:Y:S01]  /*6e80*/  FADD R185, R173, R180 ;  /* 0x000000b4adb97221 */ /* 0x000fe20000000000 */
[----:B------:R-:W-:-:S01]  /*6e90*/  FADD R12, R157, R172 ;  /* 0x000000ac9d0c7221 */ /* 0x000fc20000000000 */
[----:B------:R-:W-:Y:S01]  /*6ea0*/  F2FP.SATFINITE.E4M3.F32.PACK_AB_MERGE_C R157, RZ, R157, RZ ;  /* 0x0000009dff9d723e */ /* 0x000fe200048070ff */
[----:B----4-:R-:W-:Y:S01]  /*6eb0*/  @!P4 FMUL R153, R153, R153 ;  /* 0x000000999999c220 */ /* 0x010fe20000400000 */
[----:B------:R-:W-:Y:S02]  /*6ec0*/  FSETP.GEU.AND P4, PT, R178, -126, PT ;  /* 0xc2fc0000b200780b */ /* 0x000fe40003f8e000 */
[----:B------:R-:W-:Y:S01]  /*6ed0*/  @!P5 FMUL R156, R156, 0.5 ;  /* 0x3f0000009c9cd820 */ /* 0x000fe20000400000 */
[----:B------:R-:W-:Y:S01]  /*6ee0*/  F2FP.SATFINITE.E4M3.F32.PACK_AB_MERGE_C R170, RZ, R170, RZ ;  /* 0x000000aaffaa723e */ /* 0x000fe200048070ff */
[----:B------:R-:W-:Y:S01]  /*6ef0*/  @!P6 FMUL R166, R166, 0.5 ;  /* 0x3f000000a6a6e820 */ /* 0x000fe20000400000 */
[----:B------:R-:W-:Y:S01]  /*6f00*/  FADD R177, R182, R153 ;  /* 0x00000099b6b17221 */ /* 0x000fe20000000000 */
[----:B------:R-:W-:Y:S01]  /*6f10*/  @!P3 FMUL R15, R15, 0.5 ;  /* 0x3f0000000f0fb820 */ /* 0x000fe20000400000 */
[----:B------:R-:W-:Y:S01]  /*6f20*/  F2FP.SATFINITE.E4M3.F32.PACK_AB_MERGE_C R182, RZ, R182, RZ ;  /* 0x000000b6ffb6723e */ /* 0x000fe200048070ff */
[----:B------:R1:W2:Y:S01]  /*6f30*/  MUFU.EX2 R13, R166 ;  /* 0x000000a6000d7308 */ /* 0x0002a20000000800 */
[----:B------:R-:W-:-:S01]  /*6f40*/  FADD R14, R14, R177 ;  /* 0x000000b10e0e7221 */ /* 0x000fc20000000000 */
[----:B------:R-:W-:Y:S01]  /*6f50*/  F2FP.SATFINITE.E4M3.F32.PACK_AB_MERGE_C R172, RZ, R172, RZ ;  /* 0x000000acffac723e */ /* 0x000fe200048070ff */
[----:B------:R-:W-:-:S01]  /*6f60*/  FADD R184, R184, R185 ;  /* 0x000000b9b8b87221 */ /* 0x000fc20000000000 */
[----:B------:R-:W-:-:S02]  /*6f70*/  F2FP.SATFINITE.E4M3.F32.PACK_AB_MERGE_C R153, RZ, R153, RZ ;  /* 0x00000099ff99723e */ /* 0x000fc400048070ff */
[----:B------:R-:W-:Y:S01]  /*6f80*/  F2FP.SATFINITE.E4M3.F32.PACK_AB_MERGE_C R21, RZ, R21, RZ ;  /* 0x00000015ff15723e */ /* 0x000fe200048070ff */
[----:B------:R-:W-:Y:S01]  /*6f90*/  @!P4 FMUL R178, R178, 0.5 ;  /* 0x3f000000b2b2c820 */ /* 0x000fe20000400000 */
[----:B------:R-:W3:Y:S01]  /*6fa0*/  MUFU.EX2 R15, R15 ;  /* 0x0000000f000f7308 */ /* 0x000ee20000000800 */
[----:B-1----:R-:W-:-:S01]  /*6fb0*/  FADD R166, R174, R175 ;  /* 0x000000afaea67221 */ /* 0x002fc20000000000 */
[----:B------:R-:W-:Y:S01]  /*6fc0*/  F2FP.SATFINITE.E4M3.F32.PACK_AB_MERGE_C R174, RZ, R174, RZ ;  /* 0x000000aeffae723e */ /* 0x000fe200048070ff */
[----:B------:R-:W-:-:S01]  /*6fd0*/  FADD R183, R183, R184 ;  /* 0x000000b8b7b77221 */ /* 0x000fc20000000000 */
[----:B------:R-:W-:Y:S02]  /*6fe0*/  LOP3.LUT R157, R157, 0xff, RZ, 0xc0, !PT ;  /* 0x000000ff9d9d7812 */ /* 0x000fe400078ec0ff */
[----:B------:R-:W-:Y:S02]  /*6ff0*/  LOP3.LUT R170, R170, 0xffff, RZ, 0xc0, !PT ;  /* 0x0000ffffaaaa7812 */ /* 0x000fe400078ec0ff */
[----:B------:R-:W1:Y:S01]  /*7000*/  MUFU.EX2 R156, R156 ;  /* 0x0000009c009c7308 */ /* 0x000e620000000800 */
[----:B--2---:R-:W-:Y:S01]  /*7010*/  @!P6 FMUL R13, R13, R13 ;  /* 0x0000000d0d0de220 */ /* 0x004fe20000400000 */
[----:B------:R-:W-:-:S02]  /*7020*/  LOP3.LUT R174, R174, 0xff, RZ, 0xc0, !PT ;  /* 0x000000ffaeae7812 */ /* 0x000fc400078ec0ff */
[----:B------:R-:W-:Y:S01]  /*7030*/  F2FP.SATFINITE.E4M3.F32.PACK_AB_MERGE_C R23, RZ, R23, RZ ;  /* 0x00000017ff17723e */ /* 0x000fe200048070ff */
[----:B------:R-:W-:Y:S01]  /*7040*/  FADD R176, R168, R13 ;  /* 0x0000000da8b07221 */ /* 0x000fe20000000000 */
[----:B------:R-:W-:Y:S02]  /*7050*/  F2FP.SATFINITE.E4M3.F32.PACK_AB_MERGE_C R13, RZ, R13, RZ ;  /* 0x0000000dff0d723e */ /* 0x000fe400048070ff */
[----:B------:R-:W-:Y:S01]  /*7060*/  F2FP.SATFINITE.E4M3.F32.PACK_AB_MERGE_C R168, RZ, R168, RZ ;  /* 0x000000a8ffa8723e */ /* 0x000fe200048070ff */
[----:B---3--:R-:W-:Y:S01]  /*7070*/  @!P3 FMUL R15, R15, R15 ;  /* 0x0000000f0f0fb220 */ /* 0x008fe20000400000 */
[----:B------:R-:W-:Y:S01]  /*7080*/  FSETP.GEU.AND P3, PT, R171, -126, PT ;  /* 0xc2fc0000ab00780b */ /* 0x000fe20003f6e000 */
[----:B------:R-:W-:-:S01]  /*7090*/  FADD R169, R169, R176 ;  /* 0x000000b0a9a97221 */ /* 0x000fc20000000000 */
[----:B------:R-:W-:Y:S01]  /*70a0*/  LOP3.LUT R13, R13, 0xffff, RZ, 0xc0, !PT ;  /* 0x0000ffff0d0d7812 */ /* 0x000fe200078ec0ff */
[----:B------:R-:W-:-:S01]  /*70b0*/  FADD R173, R164, R15 ;  /* 0x0000000fa4ad7221 */ /* 0x000fc20000000000 */
[----:B------:R-:W-:Y:S01]  /*70c0*/  F2FP.SATFINITE.E4M3.F32.PACK_AB_MERGE_C R164, RZ, R164, RZ ;  /* 0x000000a4ffa4723e */ /* 0x000fe200048070ff */
[----:B------:R-:W-:-:S01]  /*70d0*/  FADD R169, R14, R169 ;  /* 0x000000a90ea97221 */ /* 0x000fc20000000000 */
[----:B------:R-:W-:Y:S01]  /*70e0*/  F2FP.SATFINITE.E4M3.F32.PACK_AB_MERGE_C R14, RZ, R161, RZ ;  /* 0x000000a1ff0e723e */ /* 0x000fe200048070ff */
[----:B-1----:R-:W-:Y:S01]  /*70f0*/  @!P5 FMUL R156, R156, R156 ;  /* 0x0000009c9c9cd220 */ /* 0x002fe20000400000 */
[----:B------:R-:W-:Y:S01]  /*7100*/  FADD R12, R12, R173 ;  /* 0x000000ad0c0c7221 */ /* 0x000fe20000000000 */
[----:B------:R-:W-:Y:S01]  /*7110*/  LOP3.LUT R173, R160, 0xffff, RZ, 0xc0, !PT ;  /* 0x0000ffffa0ad7812 */ /* 0x000fe200078ec0ff */
[----:B------:R-:W1:Y:S01]  /*7120*/  MUFU.EX2 R178, R178 ;  /* 0x000000b200b27308 */ /* 0x000e620000000800 */
[----:B------:R-:W-:-:S01]  /*7130*/  FADD R181, R165, R156 ;  /* 0x0000009ca5b57221 */ /* 0x000fc20000000000 */
[----:B------:R-:W-:Y:S01]  /*7140*/  F2FP.SATFINITE.E4M3.F32.PACK_AB_MERGE_C R156, RZ, R156, RZ ;  /* 0x0000009cff9c723e */ /* 0x000fe200048070ff */
[----:B------:R-:W-:Y:S01]  /*7150*/  @!P3 FMUL R171, R171, 0.5 ;  /* 0x3f000000ababb820 */ /* 0x000fe20000400000 */
[----:B------:R-:W-:Y:S01]  /*7160*/  F2FP.SATFINITE.E4M3.F32.PACK_AB_MERGE_C R165, RZ, R165, RZ ;  /* 0x000000a5ffa5723e */ /* 0x000fe200048070ff */
[----:B------:R-:W-:-:S01]  /*7170*/  FADD R181, R166, R181 ;  /* 0x000000b5a6b57221 */ /* 0x000fc20000000000 */
[----:B------:R-:W-:-:S02]  /*7180*/  F2FP.SATFINITE.E4M3.F32.PACK_AB_MERGE_C R160, RZ, R175, RZ ;  /* 0x000000afffa0723e */ /* 0x000fc400048070ff */
[----:B------:R-:W-:Y:S01]  /*7190*/  F2FP.SATFINITE.E4M3.F32.PACK_AB_MERGE_C R15, RZ, R15, RZ ;  /* 0x0000000fff0f723e */ /* 0x000fe200048070ff */
[----:B------:R-:W-:Y:S01]  /*71a0*/  FADD R12, R12, R181 ;  /* 0x000000b50c0c7221 */ /* 0x000fe20000000000 */
[----:B------:R-:W-:Y:S02]  /*71b0*/  LOP3.LUT R156, R156, 0xff, RZ, 0xc0, !PT ;  /* 0x000000ff9c9c7812 */ /* 0x000fe400078ec0ff */
[----:B------:R-:W-:Y:S01]  /*71c0*/  LOP3.LUT R164, R164, 0xff, RZ, 0xc0, !PT ;  /* 0x000000ffa4a47812 */ /* 0x000fe200078ec0ff */
[----:B------:R-:W-:-:S01]  /*71d0*/  FADD R169, R12, R169 ;  /* 0x000000a90ca97221 */ /* 0x000fc20000000000 */
[----:B------:R-:W-:Y:S01]  /*71e0*/  LOP3.LUT R161, R182, 0xffff, RZ, 0xc0, !PT ;  /* 0x0000ffffb6a17812 */ /* 0x000fe200078ec0ff */
[----:B------:R-:W2:Y:S01]  /*71f0*/  MUFU.EX2 R12, R171 ;  /* 0x000000ab000c7308 */ /* 0x000ea20000000800 */
[----:B------:R-:W-:Y:S01]  /*7200*/  LOP3.LUT R165, R165, 0xff, RZ, 0xc0, !PT ;  /* 0x000000ffa5a57812 */ /* 0x000fe200078ec0ff */
[----:B-1----:R-:W-:Y:S01]  /*7210*/  @!P4 FMUL R178, R178, R178 ;  /* 0x000000b2b2b2c220 */ /* 0x002fe20000400000 */
[----:B------:R-:W-:-:S02]  /*7220*/  LOP3.LUT R168, R168, 0xffff, RZ, 0xc0, !PT ;  /* 0x0000ffffa8a87812 */ /* 0x000fc400078ec0ff */
[----:B------:R-:W-:Y:S01]  /*7230*/  LOP3.LUT R175, R14, 0xffff, RZ, 0xc0, !PT ;  /* 0x0000ffff0eaf7812 */ /* 0x000fe200078ec0ff */
[----:B------:R-:W-:-:S01]  /*7240*/  FFMA R3, R178, R3, R183 ;  /* 0x00000003b2037223 */ /* 0x000fc200000000b7 */
[----:B------:R-:W-:Y:S01]  /*7250*/  LOP3.LUT R172, R172, 0xff, RZ, 0xc0, !PT ;  /* 0x000000ffacac7812 */ /* 0x000fe200078ec0ff */
[-C--:B------:R-:W-:Y:S01]  /*7260*/  FMUL R26, R26, R178.reuse ;  /* 0x000000b21a1a7220 */ /* 0x080fe20000400000 */
[----:B------:R-:W-:Y:S01]  /*7270*/  LOP3.LUT R160, R160, 0xff, RZ, 0xc0, !PT ;  /* 0x000000ffa0a07812 */ /* 0x000fe200078ec0ff */
[-C--:B------:R-:W-:Y:S01]  /*7280*/  FMUL R27, R27, R178.reuse ;  /* 0x000000b21b1b7220 */ /* 0x080fe20000400000 */
[----:B------:R-:W-:Y:S01]  /*7290*/  LOP3.LUT R179, R179, 0xffff, RZ, 0xc0, !PT ;  /* 0x0000ffffb3b37812 */ /* 0x000fe200078ec0ff */
[-C--:B------:R-:W-:Y:S01]  /*72a0*/  FMUL R30, R30, R178.reuse ;  /* 0x000000b21e1e7220 */ /* 0x080fe20000400000 */
[----:B------:R-:W-:Y:S01]  /*72b0*/  LOP3.LUT R15, R15, 0xff, RZ, 0xc0, !PT ;  /* 0x000000ff0f0f7812 */ /* 0x000fe200078ec0ff */
[-C--:B------:R-:W-:Y:S01]  /*72c0*/  FMUL R31, R31, R178.reuse ;  /* 0x000000b21f1f7220 */ /* 0x080fe20000400000 */
[----:B------:R-:W-:Y:S01]  /*72d0*/  LOP3.LUT R14, R153, 0xffff, RZ, 0xc0, !PT ;  /* 0x0000ffff990e7812 */ /* 0x000fe200078ec0ff */
[----:B------:R-:W-:Y:S01]  /*72e0*/  FMUL R34, R34, R178 ;  /* 0x000000b222227220 */ /* 0x000fe20000400000 */
[----:B------:R-:W-:Y:S01]  /*72f0*/  F2FP.SATFINITE.E4M3.F32.PACK_AB_MERGE_C R158, RZ, R158, RZ ;  /* 0x0000009eff9e723e */ /* 0x000fe200048070ff */
[----:B--2---:R-:W-:Y:S01]  /*7300*/  @!P3 FMUL R12, R12, R12 ;  /* 0x0000000c0c0cb220 */ /* 0x004fe20000400000 */
[----:B------:R-:W-:Y:S01]  /*7310*/  F2FP.SATFINITE.E4M3.F32.PACK_AB_MERGE_C R162, RZ, R162, RZ ;  /* 0x000000a2ffa2723e */ /* 0x000fe200048070ff */
[----:B------:R-:W-:Y:S01]  /*7320*/  FMUL R35, R35, R178 ;  /* 0x000000b223237220 */ /* 0x000fe20000400000 */
[----:B------:R-:W-:Y:S01]  /*7330*/  PRMT R13, R13, 0x7604, R156 ;  /* 0x000076040d0d7816 */ /* 0x000fe2000000009c */
[----:B------:R-:W-:Y:S01]  /*7340*/  IMAD.U32 R156, R167, 0x10000, RZ ;  /* 0x00010000a79c7824 */ /* 0x000fe200078e00ff */
[----:B------:R-:W-:Y:S01]  /*7350*/  LOP3.LUT R21, R21, 0xffff, RZ, 0xc0, !PT ;  /* 0x0000ffff15157812 */ /* 0x000fe200078ec0ff */
[----:B------:R-:W-:-:S01]  /*7360*/  FFMA R5, R12, R5, R169 ;  /* 0x000000050c057223 */ /* 0x000fc200000000a9 */
[----:B------:R-:W-:Y:S01]  /*7370*/  PRMT R157, R170, 0x7604, R157 ;  /* 0x00007604aa9d7816 */ /* 0x000fe2000000009d */
[-C--:B------:R-:W-:Y:S01]  /*7380*/  FMUL R38, R38, R178.reuse ;  /* 0x000000b226267220 */ /* 0x080fe20000400000 */
[----:B------:R-:W-:Y:S01]  /*7390*/  PRMT R173, R173, 0x7604, R174 ;  /* 0x00007604adad7816 */ /* 0x000fe200000000ae */
[----:B------:R-:W-:Y:S01]  /*73a0*/  IMAD.SHL.U32 R21, R21, 0x1000000, RZ ;  /* 0x0100000015157824 */ /* 0x000fe200078e00ff */
[----:B------:R-:W-:Y:S01]  /*73b0*/  LOP3.LUT R17, R17, 0xffff, RZ, 0xc0, !PT ;  /* 0x0000ffff11117812 */ /* 0x000fe200078ec0ff */
[-C--:B------:R-:W-:Y:S01]  /*73c0*/  FMUL R39, R39, R178.reuse ;  /* 0x000000b227277220 */ /* 0x080fe20000400000 */
[----:B------:R-:W-:Y:S01]  /*73d0*/  LOP3.LUT R19, R19, 0xffff, RZ, 0xc0, !PT ;  /* 0x0000ffff13137812 */ /* 0x000fe200078ec0ff */
[-C--:B------:R-:W-:Y:S01]  /*73e0*/  FMUL R42, R42, R178.reuse ;  /* 0x000000b22a2a7220 */ /* 0x080fe20000400000 */
[----:B------:R-:W-:Y:S01]  /*73f0*/  LOP3.LUT R154, R154, 0xffff, RZ, 0xc0, !PT ;  /* 0x0000ffff9a9a7812 */ /* 0x000fe200078ec0ff */
[-C--:B------:R-:W-:Y:S01]  /*7400*/  FMUL R43, R43, R178.reuse ;  /* 0x000000b22b2b7220 */ /* 0x080fe20000400000 */
[----:B------:R-:W-:Y:S01]  /*7410*/  PRMT R161, R161, 0x7604, R164 ;  /* 0x00007604a1a17816 */ /* 0x000fe200000000a4 */
[-C--:B------:R-:W-:Y:S01]  /*7420*/  FMUL R46, R46, R178.reuse ;  /* 0x000000b22e2e7220 */ /* 0x080fe20000400000 */
[----:B------:R-:W-:Y:S01]  /*7430*/  PRMT R165, R168, 0x7604, R165 ;  /* 0x00007604a8a57816 */ /* 0x000fe200000000a5 */
[----:B------:R-:W-:Y:S01]  /*7440*/  IMAD.SHL.U32 R154, R154, 0x1000000, RZ ;  /* 0x010000009a9a7824 */ /* 0x000fe200078e00ff */
[----:B------:R-:W-:Y:S01]  /*7450*/  SHF.L.U32 R20, R20, 0x10, RZ ;  /* 0x0000001014147819 */ /* 0x000fe200000006ff */
[-C--:B------:R-:W-:Y:S01]  /*7460*/  FMUL R47, R47, R178.reuse ;  /* 0x000000b22f2f7220 */ /* 0x080fe20000400000 */
[----:B------:R-:W-:Y:S01]  /*7470*/  SHF.L.U32 R22, R22, 0x10, RZ ;  /* 0x0000001016167819 */ /* 0x000fe200000006ff */
[-C--:B------:R-:W-:Y:S01]  /*7480*/  FMUL R50, R50, R178.reuse ;  /* 0x000000b232327220 */ /* 0x080fe20000400000 */
[----:B------:R-:W-:Y:S01]  /*7490*/  LOP3.LUT R23, R23, 0xffff, RZ, 0xc0, !PT ;  /* 0x0000ffff17177812 */ /* 0x000fe200078ec0ff */
[-C--:B------:R-:W-:Y:S01]  /*74a0*/  FMUL R51, R51, R178.reuse ;  /* 0x000000b233337220 */ /* 0x080fe20000400000 */
[----:B------:R-:W-:Y:S01]  /*74b0*/  PRMT R172, R175, 0x7604, R172 ;  /* 0x00007604afac7816 */ /* 0x000fe200000000ac */
[-C--:B------:R-:W-:Y:S01]  /*74c0*/  FMUL R54, R54, R178.reuse ;  /* 0x000000b236367220 */ /* 0x080fe20000400000 */
[----:B------:R-:W-:Y:S01]  /*74d0*/  PRMT R160, R179, 0x7604, R160 ;  /* 0x00007604b3a07816 */ /* 0x000fe200000000a0 */
[-C--:B------:R-:W-:Y:S01]  /*74e0*/  FMUL R55, R55, R178.reuse ;  /* 0x000000b237377220 */ /* 0x080fe20000400000 */
[----:B------:R-:W-:Y:S01]  /*74f0*/  PRMT R14, R14, 0x7604, R15 ;  /* 0x000076040e0e7816 */ /* 0x000fe2000000000f */
[-C--:B------:R-:W-:Y:S01]  /*7500*/  FMUL R58, R58, R178.reuse ;  /* 0x000000b23a3a7220 */ /* 0x080fe20000400000 */
[----:B------:R-:W-:Y:S01]  /*7510*/  SHF.L.U32 R159, R159, 0x10, RZ ;  /* 0x000000109f9f7819 */ /* 0x000fe200000006ff */
[-C--:B------:R-:W-:Y:S01]  /*7520*/  FMUL R59, R59, R178.reuse ;  /* 0x000000b23b3b7220 */ /* 0x080fe20000400000 */
[----:B------:R-:W-:Y:S01]  /*7530*/  SHF.L.U32 R163, R163, 0x10, RZ ;  /* 0x00000010a3a37819 */ /* 0x000fe200000006ff */
[-C--:B------:R-:W-:Y:S01]  /*7540*/  FMUL R62, R62, R178.reuse ;  /* 0x000000b23e3e7220 */ /* 0x080fe20000400000 */
[----:B------:R-:W-:Y:S01]  /*7550*/  LOP3.LUT R152, R152, 0xffff, RZ, 0xc0, !PT ;  /* 0x0000ffff98987812 */ /* 0x000fe200078ec0ff */
[-C--:B------:R-:W-:Y:S01]  /*7560*/  FMUL R63, R63, R178.reuse ;  /* 0x000000b23f3f7220 */ /* 0x080fe20000400000 */
[----:B------:R-:W-:Y:S01]  /*7570*/  LOP3.LUT R158, R158, 0xffff, RZ, 0xc0, !PT ;  /* 0x0000ffff9e9e7812 */ /* 0x000fe200078ec0ff */
[-C--:B------:R-:W-:Y:S01]  /*7580*/  FMUL R66, R66, R178.reuse ;  /* 0x000000b242427220 */ /* 0x080fe20000400000 */
[----:B------:R-:W-:Y:S01]  /*7590*/  LOP3.LUT R162, R162, 0xffff, RZ, 0xc0, !PT ;  /* 0x0000ffffa2a27812 */ /* 0x000fe200078ec0ff */
[-C--:B------:R-:W-:Y:S01]  /*75a0*/  FMUL R67, R67, R178.reuse ;  /* 0x000000b243437220 */ /* 0x080fe20000400000 */
[----:B------:R-:W-:Y:S01]  /*75b0*/  LOP3.LUT R16, R157, 0xff0000, R16, 0xf8, !PT ;  /* 0x00ff00009d107812 */ /* 0x000fe200078ef810 */
[-C--:B------:R-:W-:Y:S01]  /*75c0*/  FMUL R70, R70, R178.reuse ;  /* 0x000000b246467220 */ /* 0x080fe20000400000 */
[----:B------:R-:W-:Y:S01]  /*75d0*/  LOP3.LUT R18, R173, 0xff0000, R18, 0xf8, !PT ;  /* 0x00ff0000ad127812 */ /* 0x000fe200078ef812 */
[-C--:B------:R-:W-:Y:S01]  /*75e0*/  FMUL R71, R71, R178.reuse ;  /* 0x000000b247477220 */ /* 0x080fe20000400000 */
[----:B------:R-:W-:Y:S01]  /*75f0*/  SHF.L.U32 R17, R17, 0x18, RZ ;  /* 0x0000001811117819 */ /* 0x000fe200000006ff */
[-C--:B------:R-:W-:Y:S01]  /*7600*/  FMUL R74, R74, R178.reuse ;  /* 0x000000b24a4a7220 */ /* 0x080fe20000400000 */
[----:B------:R-:W-:Y:S01]  /*7610*/  SHF.L.U32 R19, R19, 0x18, RZ ;  /* 0x0000001813137819 */ /* 0x000fe200000006ff */
[-C--:B------:R-:W-:Y:S01]  /*7620*/  FMUL R75, R75, R178.reuse ;  /* 0x000000b24b4b7220 */ /* 0x080fe20000400000 */
[----:B------:R-:W-:Y:S01]  /*7630*/  LOP3.LUT R20, R161, 0xff0000, R20, 0xf8, !PT ;  /* 0x00ff0000a1147812 */ /* 0x000fe200078ef814 */
[-C--:B------:R-:W-:Y:S01]  /*7640*/  FMUL R78, R78, R178.reuse ;  /* 0x000000b24e4e7220 */ /* 0x080fe20000400000 */
[----:B------:R-:W-:Y:S01]  /*7650*/  LOP3.LUT R22, R165, 0xff0000, R22, 0xf8, !PT ;  /* 0x00ff0000a5167812 */ /* 0x000fe200078ef816 */
[-C--:B------:R-:W-:Y:S01]  /*7660*/  FMUL R79, R79, R178.reuse ;  /* 0x000000b24f4f7220 */ /* 0x080fe20000400000 */
[----:B------:R-:W-:Y:S01]  /*7670*/  LOP3.LUT R156, R13, 0xff0000, R156, 0xf8, !PT ;  /* 0x00ff00000d9c7812 */ /* 0x000fe200078ef89c */
        /* <DEDUP_REMOVED lines=13> */
[----:B------:R-:W-:Y:S01]  /*7750*/  SHF.L.U32 R15, R162, 0x18, RZ ;  /* 0x00000018a20f7819 */ /* 0x000fe200000006ff */
[-C--:B------:R-:W-:Y:S01]  /*7760*/  FMUL R95, R95, R178.reuse ;  /* 0x000000b25f5f7220 */ /* 0x080fe20000400000 */
[----:B------:R-:W-:Y:S01]  /*7770*/  LOP3.LUT R16, R16, R17, RZ, 0xfc, !PT ;  /* 0x0000001110107212 */ /* 0x000fe200078efcff */
[-C--:B------:R-:W-:Y:S01]  /*7780*/  FMUL R98, R98, R178.reuse ;  /* 0x000000b262627220 */ /* 0x080fe20000400000 */
[----:B------:R-:W-:Y:S01]  /*7790*/  LOP3.LUT R19, R18, R19, RZ, 0xfc, !PT ;  /* 0x0000001312137212 */ /* 0x000fe200078efcff */
[-C--:B------:R-:W-:Y:S01]  /*77a0*/  FMUL R99, R99, R178.reuse ;  /* 0x000000b263637220 */ /* 0x080fe20000400000 */
[----:B------:R-:W-:Y:S01]  /*77b0*/  LOP3.LUT R20, R20, R21, RZ, 0xfc, !PT ;  /* 0x0000001514147212 */ /* 0x000fe200078efcff */
[-C--:B------:R-:W-:Y:S01]  /*77c0*/  FMUL R102, R102, R178.reuse ;  /* 0x000000b266667220 */ /* 0x080fe20000400000 */
[----:B------:R-:W-:Y:S01]  /*77d0*/  LOP3.LUT R23, R22, R23, RZ, 0xfc, !PT ;  /* 0x0000001716177212 */ /* 0x000fe200078efcff */
[----:B------:R-:W-:Y:S01]  /*77e0*/  FMUL R103, R103, R178 ;  /* 0x000000b267677220 */ /* 0x000fe20000400000 */
[----:B------:R-:W-:Y:S01]  /*77f0*/  LOP3.LUT R152, R155, R152, RZ, 0xfc, !PT ;  /* 0x000000989b987212 */ /* 0x000fe200078efcff */
[----:B------:R-:W-:Y:S01]  /*7800*/  FMUL R106, R106, R178 ;  /* 0x000000b26a6a7220 */ /* 0x000fe20000400000 */
[----:B------:R-:W-:Y:S01]  /*7810*/  LOP3.LUT R159, R159, R154, RZ, 0xfc, !PT ;  /* 0x0000009a9f9f7212 */ /* 0x000fe200078efcff */
[-C--:B------:R-:W-:Y:S01]  /*7820*/  FMUL R107, R107, R178.reuse ;  /* 0x000000b26b6b7220 */ /* 0x080fe20000400000 */
[----:B------:R-:W-:Y:S01]  /*7830*/  LOP3.LUT R13, R14, R13, RZ, 0xfc, !PT ;  /* 0x0000000d0e0d7212 */ /* 0x000fe200078efcff */
[-C--:B------:R-:W-:Y:S01]  /*7840*/  FMUL R110, R110, R178.reuse ;  /* 0x000000b26e6e7220 */ /* 0x080fe20000400000 */
[----:B------:R-:W-:Y:S01]  /*7850*/  LOP3.LUT R156, R156, R15, RZ, 0xfc, !PT ;  /* 0x0000000f9c9c7212 */ /* 0x000fe200078efcff */
[----:B------:R-:W-:Y:S01]  /*7860*/  FMUL R111, R111, R178 ;  /* 0x000000b26f6f7220 */ /* 0x000fe20000400000 */
[----:B------:R-:W-:Y:S01]  /*7870*/  SEL R15, R19, R16, P1 ;  /* 0x00000010130f7207 */ /* 0x000fe20000800000 */
[-C--:B------:R-:W-:Y:S01]  /*7880*/  FMUL R114, R114, R178.reuse ;  /* 0x000000b272727220 */ /* 0x080fe20000400000 */
[----:B------:R-:W-:Y:S01]  /*7890*/  SEL R16, R16, R19, P1 ;  /* 0x0000001310107207 */ /* 0x000fe20000800000 */
[----:B------:R-:W-:Y:S01]  /*78a0*/  FMUL R115, R115, R178 ;  /* 0x000000b273737220 */ /* 0x000fe20000400000 */
[----:B------:R-:W-:Y:S01]  /*78b0*/  SEL R17, R23, R20, P1 ;  /* 0x0000001417117207 */ /* 0x000fe20000800000 */
[----:B------:R-:W-:Y:S01]  /*78c0*/  FMUL R118, R118, R178 ;  /* 0x000000b276767220 */ /* 0x000fe20000400000 */
[----:B------:R-:W-:Y:S01]  /*78d0*/  SEL R20, R20, R23, P1 ;  /* 0x0000001714147207 */ /* 0x000fe20000800000 */
[----:B------:R1:W2:Y:S01]  /*78e0*/  SHFL.IDX PT, R15, R15, R8, 0x1c1f ;  /* 0x001c1f080f0f7589 */ /* 0x0002a200000e0000 */
[----:B------:R-:W-:Y:S01]  /*78f0*/  SEL R19, R159, R152, P1 ;  /* 0x000000989f137207 */ /* 0x000fe20000800000 */
[-C--:B------:R-:W-:Y:S01]  /*7900*/  FMUL R119, R119, R178.reuse ;  /* 0x000000b277777220 */ /* 0x080fe20000400000 */
[----:B------:R-:W-:Y:S01]  /*7910*/  SEL R21, R156, R13, P1 ;  /* 0x0000000d9c157207 */ /* 0x000fe20000800000 */
[----:B------:R1:W3:Y:S01]  /*7920*/  SHFL.IDX PT, R16, R16, R9, 0x1c1f ;  /* 0x001c1f0910107589 */ /* 0x0002e200000e0000 */
[----:B------:R-:W-:Y:S01]  /*7930*/  SEL R152, R152, R159, P1 ;  /* 0x0000009f98987207 */ /* 0x000fe20000800000 */
[----:B------:R-:W-:Y:S01]  /*7940*/  FMUL R122, R122, R178 ;  /* 0x000000b27a7a7220 */ /* 0x000fe20000400000 */
[----:B------:R-:W-:Y:S01]  /*7950*/  SEL R156, R13, R156, P1 ;  /* 0x0000009c0d9c7207 */ /* 0x000fe20000800000 */
[----:B------:R1:W4:Y:S01]  /*7960*/  SHFL.IDX PT, R17, R17, R8, 0x1c1f ;  /* 0x001c1f0811117589 */ /* 0x00032200000e0000 */
[----:B------:R-:W-:Y:S01]  /*7970*/  SHF.L.U32 R13, R10, 0x1f, RZ ;  /* 0x0000001f0a0d7819 */ /* 0x000fe200000006ff */
[-C--:B------:R-:W-:Y:S01]  /*7980*/  FMUL R123, R123, R178.reuse ;  /* 0x000000b27b7b7220 */ /* 0x080fe20000400000 */
[-C--:B------:R-:W-:Y:S01]  /*7990*/  FMUL R126, R126, R178.reuse ;  /* 0x000000b27e7e7220 */ /* 0x080fe20000400000 */
[----:B------:R1:W1:Y:S01]  /*79a0*/  SHFL.IDX PT, R20, R20, R9, 0x1c1f ;  /* 0x001c1f0914147589 */ /* 0x00026200000e0000 */
[----:B------:R1:W1:Y:S01]  /*79b0*/  SYNCS.PHASECHK.TRANS64.TRYWAIT P3, [UR4+0x1c000], R13 ;  /* 0x01c0000dff0075a7 */ /* 0x0002620008060144 */
[-C--:B------:R-:W-:Y:S01]  /*79c0*/  FMUL R127, R127, R178.reuse ;  /* 0x000000b27f7f7220 */ /* 0x080fe20000400000 */
[-C--:B------:R-:W-:Y:S01]  /*79d0*/  FMUL R130, R130, R178.reuse ;  /* 0x000000b282827220 */ /* 0x080fe20000400000 */
[----:B------:R1:W1:Y:S01]  /*79e0*/  SHFL.IDX PT, R19, R19, R8, 0x1c1f ;  /* 0x001c1f0813137589 */ /* 0x00026200000e0000 */
[-C--:B------:R-:W-:Y:S01]  /*79f0*/  FMUL R131, R131, R178.reuse ;  /* 0x000000b283837220 */ /* 0x080fe20000400000 */
        /* <DEDUP_REMOVED lines=12> */
[----:B------:R-:W-:Y:S01]  /*7ac0*/  FMUL R151, R151, R178 ;  /* 0x000000b297977220 */ /* 0x000fe20000400000 */
        /* <DEDUP_REMOVED lines=64> */
[----:B-1234-:R-:W-:Y:S06]  /*7ed0*/  @!P0 BRA `(.L_x_39) ;  /* 0x0000000000048947 */ /* 0x01efec0003800000 */
[----:B------:R-:W-:Y:S01]  /*7ee0*/  BPT.TRAP 0x1 ;  /* 0x000000040000795c */ /* 0x000fe20000300000 */
.L_x_39:
[----:B------:R-:W-:Y:S05]  /*7ef0*/  @P3 BRA `(.L_x_40) ;  /* 0x0000000000083947 */ /* 0x000fea0003800000 */
[----:B------:R-:W1:Y:S02]  /*7f00*/  SYNCS.PHASECHK.TRANS64.TRYWAIT P3, [UR4+0x1c000], R13 ;  /* 0x01c0000dff0075a7 */ /* 0x000e640008060144 */
[----:B-1----:R-:W-:Y:S05]  /*7f10*/  @!P3 BRA `(.L_x_41) ;  /* 0x000000400064b947 */ /* 0x002fea0003800000 */
.L_x_40:
[C-C-:B------:R-:W-:Y:S01]  /*7f20*/  PRMT R152, R15.reuse, R0, R16.reuse ;  /* 0x000000000f987216 */ /* 0x140fe20000000010 */
[----:B------:R-:W-:Y:S01]  /*7f30*/  ULEA UR4, UR45, UR38, 0xa ;  /* 0x000000262d047291 */ /* 0x000fe2000f8e503f */
[----:B------:R-:W-:Y:S01]  /*7f40*/  PRMT R153, R15, R2, R16 ;  /* 0x000000020f997216 */ /* 0x000fe20000000010 */
[----:B------:R-:W-:Y:S01]  /*7f50*/  UMOV UR7, 0x80000020 ;  /* 0x8000002000077882 */ /* 0x000fe20000000000 */
[C-C-:B------:R-:W-:Y:S02]  /*7f60*/  PRMT R154, R17.reuse, R0, R20.reuse ;  /* 0x00000000119a7216 */ /* 0x140fe40000000014 */
[----:B------:R-:W-:Y:S02]  /*7f70*/  PRMT R155, R17, R2, R20 ;  /* 0x00000002119b7216 */ /* 0x000fe40000000014 */
[----:B------:R-:W-:Y:S01]  /*7f80*/  UMOV UR6, UR4 ;  /* 0x0000000400067c82 */ /* 0x000fe20008000000 */
[-C--:B------:R-:W-:Y:S01]  /*7f90*/  PRMT R156, R19, R0.reuse, R157 ;  /* 0x00000000139c7216 */ /* 0x080fe2000000009d */
[----:B------:R-:W-:Y:S01]  /*7fa0*/  WARPGROUP.ARRIVE ;  /* 0x00000000000079c5 */ /* 0x000fe20000000000 */
[----:B------:R-:W-:Y:S01]  /*7fb0*/  PRMT R158, R21, R0, R159 ;  /* 0x00000000159e7216 */ /* 0x000fe2000000009f */
[----:B------:R-:W-:Y:S01]  /*7fc0*/  UIADD3 UR4, UR4, 0x2, URZ ;  /* 0x0000000204047890 */ /* 0x000fe2000fffe03f */
[----:B------:R-:W-:-:S02]  /*7fd0*/  PRMT R157, R19, R2, R157 ;  /* 0x00000002139d7216 */ /* 0x000fc4000000009d */
[----:B------:R-:W-:-:S06]  /*7fe0*/  PRMT R159, R21, R2, R159 ;  /* 0x00000002159f7216 */ /* 0x000fcc000000009f */
        /* <DEDUP_REMOVED lines=10> */
.L_x_42:
[----:B------:R-:W-:-:S04]  /*8090*/  ULEA UR4, UR46, UR37, 0x3 ;  /* 0x000000252e047291 */ /* 0x000fc8000f8e183f */
[----:B------:R-:W-:-:S04]  /*80a0*/  UIADD3 UR4, UR4, 0x1c028, URZ ;  /* 0x0001c02804047890 */ /* 0x000fc8000fffe03f */
[----:B------:R-:W-:-:S09]  /*80b0*/  UPRMT UR4, URZ, 0x654, UR4 ;  /* 0x000006543f047896 */ /* 0x000fd20008000004 */
[----:B------:R-:W-:Y:S01]  /*80c0*/  SYNCS.ARRIVE.TRANS64.RED.A1T0 RZ, [UR4], RZ ;  /* 0x000000ffffff79a7 */ /* 0x000fe20008100404 */
[----:B------:R-:W-:Y:S05]  /*80d0*/  @P2 BRA `(.L_x_43) ;  /* 0x0000000000042947 */ /* 0x000fea0003800000 */
[----:B------:R-:W-:Y:S01]  /*80e0*/  BPT.TRAP 0x1 ;  /* 0x000000040000795c */ /* 0x000fe20000300000 */
.L_x_43:
[----:B------:R-:W-:-:S04]  /*80f0*/  UIADD3 UR46, UR46, 0x1, URZ ;  /* 0x000000012e2e7890 */ /* 0x000fc8000fffe03f */
[----:B------:R-:W-:-:S04]  /*8100*/  UISETP.NE.AND UP0, UPT, UR46, 0x5, UPT ;  /* 0x000000052e00788c */ /* 0x000fc8000bf05270 */
[----:B------:R-:W-:Y:S01]  /*8110*/  USEL UR46, UR46, URZ, UP0 ;  /* 0x0000003f2e2e7287 */ /* 0x000fe20008000000 */
[----:B------:R-:W-:Y:S11]  /*8120*/  @!P0 BRA `(.L_x_44) ;  /* 0x0000000000048947 */ /* 0x000ff60003800000 */
[----:B------:R-:W-:Y:S01]  /*8130*/  BPT.TRAP 0x1 ;  /* 0x000000040000795c */ /* 0x000fe20000300000 */
.L_x_44:
[----:B------:R-:W-:-:S04]  /*8140*/  ULEA UR4, UR46, UR37, 0x3 ;  /* 0x000000252e047291 */ /* 0x000fc8000f8e183f */
[----:B------:R-:W-:-:S04]  /*8150*/  UIADD3 UR4, UR4, 0x1c028, URZ ;  /* 0x0001c02804047890 */ /* 0x000fc8000fffe03f */
[----:B------:R-:W-:-:S09]  /*8160*/  UPRMT UR4, URZ, 0x654, UR4 ;  /* 0x000006543f047896 */ /* 0x000fd20008000004 */
[----:B------:R-:W-:Y:S01]  /*8170*/  SYNCS.ARRIVE.TRANS64.RED.A1T0 RZ, [UR4], RZ ;  /* 0x000000ffffff79a7 */ /* 0x000fe20008100404 */
[----:B------:R-:W-:Y:S05]  /*8180*/  @P2 BRA `(.L_x_45) ;  /* 0x0000000000042947 */ /* 0x000fea0003800000 */
[----:B------:R-:W-:Y:S01]  /*8190*/  BPT.TRAP 0x1 ;  /* 0x000000040000795c */ /* 0x000fe20000300000 */
.L_x_45:
[----:B------:R-:W-:Y:S01]  /*81a0*/  UIADD3 UR45, UR45, 0x1, URZ ;  /* 0x000000012d2d7890 */ /* 0x000fe2000fffe03f */
[C---:B------:R-:W-:Y:S01]  /*81b0*/  ISETP.GT.AND P3, PT, R11.reuse, 0x1, PT ;  /* 0x000000010b00780c */ /* 0x040fe20003f64270 */
[----:B------:R-:W-:Y:S01]  /*81c0*/  UIADD3 UR46, UR46, 0x1, URZ ;  /* 0x000000012e2e7890 */ /* 0x000fe2000fffe03f */
[----:B------:R-:W-:Y:S01]  /*81d0*/  VIADD R11, R11, 0xffffffff ;  /* 0xffffffff0b0b7836 */ /* 0x000fe20000000000 */
[----:B------:R-:W-:Y:S01]  /*81e0*/  UISETP.NE.AND UP1, UPT, UR45, 0x5, UPT ;  /* 0x000000052d00788c */ /* 0x000fe2000bf25270 */
[----:B------:R-:W-:Y:S01]  /*81f0*/  IADD3 R6, R6, 0x40, RZ ;  /* 0x0000004006067810 */ /* 0x000fe20007ffe0ff */
[----:B------:R-:W-:Y:S01]  /*8200*/  UISETP.NE.AND UP0, UPT, UR46, 0x5, UPT ;  /* 0x000000052e00788c */ /* 0x000fe2000bf05270 */
[----:B-1----:R-:W-:Y:S01]  /*8210*/  MOV R12, R7 ;  /* 0x00000007000c7202 */ /* 0x002fe20000000f00 */
[----:B------:R-:W-:Y:S01]  /*8220*/  USEL UR4, URZ, 0x1, UP1 ;  /* 0x000000013f047887 */ /* 0x000fe20008800000 */
[----:B------:R-:W-:Y:S01]  /*8230*/  IMAD.MOV.U32 R13, RZ, RZ, R4 ;  /* 0x000000ffff0d7224 */ /* 0x000fe200078e0004 */
[----:B------:R-:W-:-:S02]  /*8240*/  USEL UR46, UR46, URZ, UP0 ;  /* 0x0000003f2e2e7287 */ /* 0x000fc40008000000 */
[----:B------:R-:W-:Y:S02]  /*8250*/  USEL UR45, UR45, URZ, UP1 ;  /* 0x0000003f2d2d7287 */ /* 0x000fe40008800000 */
[----:B------:R-:W-:Y:S01]  /*8260*/  LOP3.LUT R14, R10, UR4, RZ, 0x3c, !PT ;  /* 0x000000040a0e7c12 */ /* 0x000fe2000f8e3cff */
[----:B------:R-:W-:Y:S09]  /*8270*/  @P3 BRA `(.L_x_46) ;  /* 0xffffffd400403947 */ /* 0x000ff2000383ffff */
.L_x_35:
[----:B------:R-:W1:Y:S01]  /*8280*/  SHFL.BFLY PT, R0, R5, 0x1, 0x1f ;  /* 0x0c201f0005007f89 */ /* 0x000e6200000e0000 */
[----:B------:R-:W-:Y:S01]  /*8290*/  BSSY B0, `(.L_x_47) ;  /* 0x0000024000007945 */ /* 0x000fe20003800000 */
[----:B------:R-:W-:Y:S02]  /*82a0*/  MOV R6, 0x7f800000 ;  /* 0x7f80000000067802 */ /* 0x000fe40000000f00 */
[----:B------:R-:W2:Y:S01]  /*82b0*/  SHFL.BFLY PT, R2, R3, 0x1, 0x1f ;  /* 0x0c201f0003027f89 */ /* 0x000ea200000e0000 */
[----:B-1----:R-:W-:Y:S01]  /*82c0*/  FADD R0, R0, R5 ;  /* 0x0000000500007221 */ /* 0x002fe20000000000 */
[----:B------:R-:W-:Y:S01]  /*82d0*/  MOV R5, 0x7f800000 ;  /* 0x7f80000000057802 */ /* 0x000fe20000000f00 */
[----:B--2---:R-:W-:-:S03]  /*82e0*/  FADD R16, R2, R3 ;  /* 0x0000000302107221 */ /* 0x004fc60000000000 */
[----:B------:R-:W1:Y:S01]  /*82f0*/  SHFL.BFLY PT, R9, R0, 0x2, 0x1f ;  /* 0x0c401f0000097f89 */ /* 0x000e6200000e0000 */
[----:B------:R-:W-:-:S03]  /*8300*/  IMAD.MOV.U32 R2, RZ, RZ, 0x3f800000 ;  /* 0x3f800000ff027424 */ /* 0x000fc600078e00ff */
[----:B------:R-:W2:Y:S01]  /*8310*/  SHFL.BFLY PT, R17, R16, 0x2, 0x1f ;  /* 0x0c401f0010117f89 */ /* 0x000ea200000e0000 */
[C---:B-1----:R-:W-:Y:S01]  /*8320*/  FSETP.NE.AND P0, PT, R0.reuse, -R9, PT ;  /* 0x800000090000720b */ /* 0x042fe20003f05000 */
[----:B------:R-:W-:Y:S01]  /*8330*/  FADD R10, R0, R9 ;  /* 0x00000009000a7221 */ /* 0x000fe20000000000 */
[----:B------:R-:W-:Y:S01]  /*8340*/  MOV R9, 0x3f800000 ;  /* 0x3f80000000097802 */ /* 0x000fe20000000f00 */
[----:B--2---:R-:W-:-:S10]  /*8350*/  FADD R8, R16, R17 ;  /* 0x0000001110087221 */ /* 0x004fd40000000000 */
[----:B------:R-:W-:Y:S05]  /*8360*/  @!P0 BRA `(.L_x_48) ;  /* 0x0000000000588947 */ /* 0x000fea0003800000 */
[----:B------:R-:W-:Y:S01]  /*8370*/  IADD3 R0, R10, 0x1800000, RZ ;  /* 0x018000000a007810 */ /* 0x000fe20007ffe0ff */
[----:B------:R-:W-:Y:S03]  /*8380*/  BSSY B1, `(.L_x_49) ;  /* 0x000000d000017945 */ /* 0x000fe60003800000 */
[----:B------:R-:W-:-:S04]  /*8390*/  LOP3.LUT R0, R0, 0x7f800000, RZ, 0xc0, !PT ;  /* 0x7f80000000007812 */ /* 0x000fc800078ec0ff */
[----:B------:R-:W-:-:S13]  /*83a0*/  ISETP.GT.U32.AND P0, PT, R0, 0x1ffffff, PT ;  /* 0x01ffffff0000780c */ /* 0x000fda0003f04070 */
[----:B------:R-:W-:Y:S05]  /*83b0*/  @P0 BRA `(.L_x_50) ;  /* 0x0000000000140947 */ /* 0x000fea0003800000 */
[----:B------:R-:W-:Y:S01]  /*83c0*/  IMAD.MOV.U32 R2, RZ, RZ, R10 ;  /* 0x000000ffff027224 */ /* 0x000fe200078e000a */
[----:B------:R-:W-:-:S07]  /*83d0*/  MOV R15, 0x83f0 ;  /* 0x000083f0000f7802 */ /* 0x000fce0000000f00 */
[----:B------:R-:W-:Y:S05]  /*83e0*/  CALL.REL.NOINC `($__internal_0_$__cuda_sm20_rcp_rn_f32_slowpath) ;  /* 0x0000003c00d87944 */ /* 0x000fea0003c00000 */
[----:B------:R-:W-:Y:S01]  /*83f0*/  MOV R2, R0 ;  /* 0x0000000000027202 */ /* 0x000fe20000000f00 */
[----:B------:R-:W-:Y:S06]  /*8400*/  BRA `(.L_x_51) ;  /* 0x0000000000107947 */ /* 0x000fec0003800000 */
.L_x_50:
[----:B------:R-:W1:Y:S02]  /*8410*/  MUFU.RCP R3, R10 ;  /* 0x0000000a00037308 */ /* 0x000e640000001000 */
[----:B-1----:R-:W-:-:S04]  /*8420*/  FFMA R0, R10, R3, -1 ;  /* 0xbf8000000a007423 */ /* 0x002fc80000000003 */
[----:B------:R-:W-:-:S04]  /*8430*/  FADD.FTZ R0, -R0, -RZ ;  /* 0x800000ff00007221 */ /* 0x000fc80000010100 */
[----:B------:R-:W-:-:S07]  /*8440*/  FFMA R2, R3, R0, R3 ;  /* 0x0000000003027223 */ /* 0x000fce0000000003 */
.L_x_51:
[----:B------:R-:W-:Y:S05]  /*8450*/  BSYNC B1 ;  /* 0x0000000000017941 */ /* 0x000fea0003800000 */
.L_x_49:
[----:B------:R-:W-:Y:S01]  /*8460*/  FSETP.GEU.AND P0, PT, |R10|, 1.175494350822287508e-38, PT ;  /* 0x008000000a00780b */ /* 0x000fe20003f0e200 */
[----:B------:R-:W-:-:S12]  /*8470*/  ULDC UR4, c[0x0][0x600] ;  /* 0x0001800000047ab9 */ /* 0x000fd80000000800 */
[----:B------:R-:W-:-:S04]  /*8480*/  @!P0 FMUL R10, R10, 16777216 ;  /* 0x4b8000000a0a8820 */ /* 0x000fc80000400000 */
[----:B------:R-:W1:Y:S02]  /*8490*/  MUFU.LG2 R0, R10 ;  /* 0x0000000a00007308 */ /* 0x000e640000000c00 */
[----:B-1----:R-:W-:-:S04]  /*84a0*/  @!P0 FADD R0, R0, -24 ;  /* 0xc1c0000000008421 */ /* 0x002fc80000000000 */
[----:B------:R-:W-:-:S04]  /*84b0*/  FMUL R0, R0, 0.69314718246459960938 ;  /* 0x3f31721800007820 */ /* 0x000fc80000400000 */
[----:B------:R-:W-:-:S07]  /*84c0*/  FFMA R5, R7, UR4, R0 ;  /* 0x0000000407057c23 */ /* 0x000fce0008000000 */
.L_x_48:
[----:B------:R-:W-:Y:S05]  /*84d0*/  BSYNC B0 ;  /* 0x0000000000007941 */ /* 0x000fea0003800000 */
.L_x_47:
[----:B------:R-:W-:Y:S01]  /*84e0*/  FSETP.NE.AND P0, PT, R16, -R17, PT ;  /* 0x800000111000720b */ /* 0x000fe20003f05000 */
[----:B------:R-:W-:Y:S01]  /*84f0*/  ULDC UR4, c[0x0][0x608] ;  /* 0x0001820000047ab9 */ /* 0x000fe20000000800 */
[----:B------:R-:W-:Y:S01]  /*8500*/  BSSY B0, `(.L_x_52) ;  /* 0x0000059000007945 */ /* 0x000fe20003800000 */
[----:B------:R-:W-:-:S04]  /*8510*/  FMUL R2, R2, UR4 ;  /* 0x0000000402027c20 */ /* 0x000fc80008400000 */
        /* <DEDUP_REMOVED lines=64> */
[----:B------:R-:W-:Y:S06]  /*8920*/  @!P0 BRA `(.L_x_53) ;  /* 0x0000000000588947 */ /* 0x000fec0003800000 */
        /* <DEDUP_REMOVED lines=10> */
.L_x_55:
[----:B------:R-:W1:Y:S02]  /*89d0*/  MUFU.RCP R9, R8 ;  /* 0x0000000800097308 */ /* 0x000e640000001000 */
[----:B-1----:R-:W-:-:S04]  /*89e0*/  FFMA R0, R8, R9, -1 ;  /* 0xbf80000008007423 */ /* 0x002fc80000000009 */
[----:B------:R-:W-:-:S04]  /*89f0*/  FADD.FTZ R0, -R0, -RZ ;  /* 0x800000ff00007221 */ /* 0x000fc80000010100 */
[----:B------:R-:W-:-:S07]  /*8a00*/  FFMA R9, R9, R0, R9 ;  /* 0x0000000009097223 */ /* 0x000fce0000000009 */
.L_x_56:
[----:B------:R-:W-:Y:S05]  /*8a10*/  BSYNC B1 ;  /* 0x0000000000017941 */ /* 0x000fea0003800000 */
.L_x_54:
[----:B------:R-:W-:Y:S01]  /*8a20*/  FSETP.GEU.AND P0, PT, |R8|, 1.175494350822287508e-38, PT ;  /* 0x008000000800780b */ /* 0x000fe20003f0e200 */
[----:B------:R-:W-:-:S12]  /*8a30*/  ULDC UR4, c[0x0][0x600] ;  /* 0x0001800000047ab9 */ /* 0x000fd80000000800 */
[----:B------:R-:W-:-:S04]  /*8a40*/  @!P0 FMUL R8, R8, 16777216 ;  /* 0x4b80000008088820 */ /* 0x000fc80000400000 */
[----:B------:R-:W1:Y:S02]  /*8a50*/  MUFU.LG2 R0, R8 ;  /* 0x0000000800007308 */ /* 0x000e640000000c00 */
[----:B-1----:R-:W-:-:S04]  /*8a60*/  @!P0 FADD R0, R0, -24 ;  /* 0xc1c0000000008421 */ /* 0x002fc80000000000 */
[----:B------:R-:W-:-:S04]  /*8a70*/  FMUL R3, R0, 0.69314718246459960938 ;  /* 0x3f31721800037820 */ /* 0x000fc80000400000 */
[----:B------:R-:W-:-:S07]  /*8a80*/  FFMA R6, R4, UR4, R3 ;  /* 0x0000000404067c23 */ /* 0x000fce0008000003 */
.L_x_53:
[----:B------:R-:W-:Y:S05]  /*8a90*/  BSYNC B0 ;  /* 0x0000000000007941 */ /* 0x000fea0003800000 */
.L_x_52:
[----:B------:R-:W-:Y:S01]  /*8aa0*/  UISETP.NE.AND UP0, UPT, UR36, 0x1, UPT ;  /* 0x000000012400788c */ /* 0x000fe2000bf05270 */
[----:B------:R-:W1:Y:S01]  /*8ab0*/  S2R R16, SR_TID.X ;  /* 0x0000000000107919 */ /* 0x000e620000002100 */
[----:B------:R-:W-:Y:S02]  /*8ac0*/  ULDC.64 UR8, c[0x0][0x208] ;  /* 0x0000820000087ab9 */ /* 0x000fe40000000a00 */
[----:B------:R-:W-:-:S06]  /*8ad0*/  USEL UR4, URZ, 0x1, UP0 ;  /* 0x000000013f047887 */ /* 0x000fcc0008000000 */
[----:B------:R-:W-:Y:S01]  /*8ae0*/  MOV R0, UR4 ;  /* 0x0000000400007c02 */ /* 0x000fe20008000f00 */
[----:B------:R-:W-:Y:S02]  /*8af0*/  ULDC UR4, c[0x0][0x608] ;  /* 0x0001820000047ab9 */ /* 0x000fe40000000800 */
[----:B------:R-:W-:Y:S01]  /*8b00*/  FMUL R9, R9, UR4 ;  /* 0x0000000409097c20 */ /* 0x000fe20008400000 */
[----:B------:R-:W-:-:S04]  /*8b10*/  SHF.L.U32 R0, R0, 0x1f, RZ ;  /* 0x0000001f00007819 */ /* 0x000fc800000006ff */
[----:B------:R-:W2:Y:S01]  /*8b20*/  SYNCS.PHASECHK.TRANS64.TRYWAIT P0, [UR39+0x8], R0 ;  /* 0x00000800ff0075a7 */ /* 0x000ea20008000167 */
[C---:B-1----:R-:W-:Y:S02]  /*8b30*/  LOP3.LUT P1, RZ, R16.reuse, 0x3, RZ, 0xc0, !PT ;  /* 0x0000000310ff7812 */ /* 0x042fe4000782c0ff */
[----:B------:R-:W-:Y:S01]  /*8b40*/  LOP3.LUT R18, R16, 0x7f, RZ, 0xc0, !PT ;  /* 0x0000007f10127812 */ /* 0x000fe200078ec0ff */
[----:B--2---:R-:W-:Y:S10]  /*8b50*/  @!P0 BRA `(.L_x_57) ;  /* 0x00000034006c8947 */ /* 0x004ff40003800000 */
.L_x_112:
[----:B------:R-:W-:Y:S01]  /*8b60*/  USHF.L.U32 UR42, UR44, 0x6, URZ ;  /* 0x000000062c2a7899 */ /* 0x000fe2000800063f */
[----:B------:R-:W-:Y:S01]  /*8b70*/  BSSY B0, `(.L_x_58) ;  /* 0x0000018000007945 */ /* 0x000fe20003800000 */
[----:B------:R-:W-:Y:S02]  /*8b80*/  SHF.R.U32.HI R16, RZ, 0x2, R16 ;  /* 0x00000002ff107819 */ /* 0x000fe40000011610 */
[----:B------:R-:W-:Y:S01]  /*8b90*/  SHF.R.U32.HI R17, RZ, 0x5, R18 ;  /* 0x00000005ff117819 */ /* 0x000fe20000011612 */
[----:B------:R-:W-:Y:S07]  /*8ba0*/  @P1 BRA `(.L_x_59) ;  /* 0x0000000000501947 */ /* 0x000fee0003800000 */
[----:B------:R-:W2:Y:S01]  /*8bb0*/  S2UR UR4, SR_CTAID.Y ;  /* 0x00000000000479c3 */ /* 0x000ea20000002600 */
[----:B-1----:R-:W-:Y:S01]  /*8bc0*/  IMAD.SHL.U32 R3, R17, 0x10, RZ ;  /* 0x0000001011037824 */ /* 0x002fe200078e00ff */
[----:B------:R-:W-:Y:S01]  /*8bd0*/  LOP3.LUT R0, R16, 0x7, RZ, 0xc0, !PT ;  /* 0x0000000710007812 */ /* 0x000fe200078ec0ff */
[----:B------:R-:W-:-:S03]  /*8be0*/  ULDC.64 UR6, c[0x0][0x688] ;  /* 0x0001a20000067ab9 */ /* 0x000fc60000000a00 */
[----:B------:R-:W-:Y:S02]  /*8bf0*/  LOP3.LUT R0, R3, 0xfffffff0, R0, 0xe2, !PT ;  /* 0xfffffff003007812 */ /* 0x000fe400078ee200 */
[----:B------:R-:W1:Y:S02]  /*8c00*/  S2UR UR5, SR_CTAID.Z ;  /* 0x00000000000579c3 */ /* 0x000e640000002700 */
[----:B------:R-:W-:-:S04]  /*8c10*/  IADD3 R3, R0, UR42, RZ ;  /* 0x0000002a00037c10 */ /* 0x000fc8000fffe0ff */
[----:B------:R-:W-:Y:S01]  /*8c20*/  IADD3 R2, R3, 0x8, RZ ;  /* 0x0000000803027810 */ /* 0x000fe20007ffe0ff */
[----:B--2---:R-:W-:-:S04]  /*8c30*/  UIMAD UR4, UR4, UR6, UR42 ;  /* 0x00000006040472a4 */ /* 0x004fc8000f8e022a */
[----:B-1----:R-:W-:-:S03]  /*8c40*/  UIMAD UR4, UR5, UR7, UR4 ;  /* 0x00000007050472a4 */ /* 0x002fc6000f8e0204 */
[----:B------:R-:W-:Y:S02]  /*8c50*/  ULDC UR5, c[0x0][0x288] ;  /* 0x0000a20000057ab9 */ /* 0x000fe40000000800 */
[----:B------:R-:W-:Y:S02]  /*8c60*/  ISETP.GE.U32.AND P0, PT, R3, UR5, PT ;  /* 0x0000000503007c0c */ /* 0x000fe4000bf06070 */
[----:B------:R-:W-:Y:S02]  /*8c70*/  IADD3 R0, P2, R0, UR4, RZ ;  /* 0x0000000400007c10 */ /* 0x000fe4000ff5e0ff */
[----:B------:R-:W-:Y:S01]  /*8c80*/  ISETP.GE.U32.AND P1, PT, R2, UR5, PT ;  /* 0x0000000502007c0c */ /* 0x000fe2000bf26070 */
[----:B------:R-:W-:Y:S02]  /*8c90*/  ULDC.64 UR4, c[0x0][0x680] ;  /* 0x0001a00000047ab9 */ /* 0x000fe40000000a00 */
[----:B------:R-:W-:Y:S01]  /*8ca0*/  IMAD.X R3, RZ, RZ, RZ, P2 ;  /* 0x000000ffff037224 */ /* 0x000fe200010e06ff */
[----:B------:R-:W-:-:S04]  /*8cb0*/  LEA R2, P2, R0, UR4, 0x2 ;  /* 0x0000000400027c11 */ /* 0x000fc8000f8410ff */
[----:B------:R-:W-:-:S05]  /*8cc0*/  LEA.HI.X R3, R0, UR5, R3, 0x2, P2 ;  /* 0x0000000500037c11 */ /* 0x000fca00090f1403 */
[----:B------:R2:W-:Y:S04]  /*8cd0*/  @!P0 STG.E desc[UR8][R2.64], R5 ;  /* 0x0000000502008986 */ /* 0x0005e8000c101908 */
[----:B------:R2:W-:Y:S02]  /*8ce0*/  @!P1 STG.E desc[UR8][R2.64+0x20], R6 ;  /* 0x0000200602009986 */ /* 0x0005e4000c101908 */
.L_x_59:
[----:B------:R-:W-:Y:S05]  /*8cf0*/  BSYNC B0 ;  /* 0x0000000000007941 */ /* 0x000fea0003800000 */
.L_x_58:
[----:B------:R-:W-:Y:S01]  /*8d00*/  ULDC.64 UR4, c[0x0][0x730] ;  /* 0x0001cc0000047ab9 */ /* 0x000fe20000000a00 */
[-C--:B------:R-:W-:Y:S01]  /*8d10*/  FMUL R26, R26, R9.reuse ;  /* 0x000000091a1a7220 */ /* 0x080fe20000400000 */
[----:B------:R-:W-:Y:S01]  /*8d20*/  ISETP.NE.U32.AND P0, PT, RZ, UR4, PT ;  /* 0x00000004ff007c0c */ /* 0x000fe2000bf05070 */
[-C--:B------:R-:W-:Y:S01]  /*8d30*/  FMUL R27, R27, R9.reuse ;  /* 0x000000091b1b7220 */ /* 0x080fe20000400000 */
[-C--:B------:R-:W-:Y:S01]  /*8d40*/  FMUL R30, R30, R9.reuse ;  /* 0x000000091e1e7220 */ /* 0x080fe20000400000 */
[-C--:B------:R-:W-:Y:S01]  /*8d50*/  FMUL R31, R31, R9.reuse ;  /* 0x000000091f1f7220 */ /* 0x080fe20000400000 */
[----:B------:R-:W-:Y:S01]  /*8d60*/  ISETP.NE.AND.EX P0, PT, RZ, UR5, PT, P0 ;  /* 0x00000005ff007c0c */ /* 0x000fe2000bf05300 */
        /* <DEDUP_REMOVED lines=60> */
[----:B------:R-:W-:Y:S06]  /*9130*/  @P0 BRA `(.L_x_60) ;  /* 0x0000000000200947 */ /* 0x000fec0003800000 */
[----:B------:R-:W-:Y:S02]  /*9140*/  ULDC.64 UR4, c[0x0][0x728] ;  /* 0x0001ca0000047ab9 */ /* 0x000fe40000000a00 */
[----:B------:R-:W-:-:S04]  /*9150*/  ISETP.NE.U32.AND P0, PT, RZ, UR4, PT ;  /* 0x00000004ff007c0c */ /* 0x000fc8000bf05070 */
[----:B------:R-:W-:-:S13]  /*9160*/  ISETP.NE.AND.EX P0, PT, RZ, UR5, PT, P0 ;  /* 0x00000005ff007c0c */ /* 0x000fda000bf05300 */
[----:B------:R-:W-:Y:S05]  /*9170*/  @!P0 BRA `(.L_x_61) ;  /* 0x00000000000c8947 */ /* 0x000fea0003800000 */
[----:B-12---:R-:W1:Y:S02]  /*9180*/  LDC.64 R2, c[0x0][0x728] ;  /* 0x0001ca00ff027b82 */ /* 0x006e640000000a00 */
[----:B-1----:R4:W5:Y:S01]  /*9190*/  LDG.E R19, desc[UR8][R2.64] ;  /* 0x0000000802137981 */ /* 0x002962000c1e1900 */
[----:B------:R-:W-:Y:S05]  /*91a0*/  BRA `(.L_x_60) ;  /* 0x0000000000047947 */ /* 0x000fea0003800000 */
.L_x_61:
[----:B------:R-:W3:Y:S02]  /*91b0*/  LDC R19, c[0x0][0x720] ;  /* 0x0001c800ff137b82 */ /* 0x000ee40000000800 */
.L_x_60:
[----:B-1----:R-:W-:-:S04]  /*91c0*/  MOV R0, RZ ;  /* 0x000000ff00007202 */ /* 0x002fc80000000f00 */
[----:B------:R-:W-:-:S13]  /*91d0*/  LOP3.LUT P0, RZ, R0, 0x1bf, RZ, 0xc0, !PT ;  /* 0x000001bf00ff7812 */ /* 0x000fda000780c0ff */
[----:B------:R-:W-:Y:S05]  /*91e0*/  @!P0 BRA `(.L_x_62) ;  /* 0x0000000000408947 */ /* 0x000fea0003800000 */
[----:B--2-4-:R-:W-:Y:S01]  /*91f0*/  MOV R2, 0x0 ;  /* 0x0000000000027802 */ /* 0x014fe20000000f00 */
[----:B------:R-:W-:Y:S01]  /*9200*/  ULDC.64 UR4, c[0x4][0x70] ;  /* 0x01001c0000047ab9 */ /* 0x000fe20000000a00 */
[----:B------:R-:W-:Y:S01]  /*9210*/  ULDC.64 UR6, c[0x4][0x8] ;  /* 0x0100020000067ab9 */ /* 0x000fe20000000a00 */
[----:B------:R-:W-:Y:S01]  /*9220*/  MOV R4, UR4 ;  /* 0x0000000400047c02 */ /* 0x000fe20008000f00 */
[----:B------:R-:W-:Y:S01]  /*9230*/  IMAD.U32 R11, RZ, RZ, UR7 ;  /* 0x00000007ff0b7e24 */ /* 0x000fe2000f8e00ff */
[----:B------:R-:W-:Y:S01]  /*9240*/  MOV R5, UR5 ;  /* 0x0000000500057c02 */ /* 0x000fe20008000f00 */
[----:B------:R-:W1:Y:S01]  /*9250*/  LDC.64 R2, c[0x4][R2] ;  /* 0x0100000002027b82 */ /* 0x000e620000000a00 */
[----:B------:R-:W-:Y:S01]  /*9260*/  ULDC.64 UR4, c[0x4][0x78] ;  /* 0x01001e0000047ab9 */ /* 0x000fe20000000a00 */
[----:B------:R-:W-:Y:S01]  /*9270*/  MOV R10, UR6 ;  /* 0x00000006000a7c02 */ /* 0x000fe20008000f00 */
[----:B------:R-:W-:Y:S01]  /*9280*/  IMAD.U32 R6, RZ, RZ, UR4 ;  /* 0x00000004ff067e24 */ /* 0x000fe2000f8e00ff */
[----:B------:R-:W-:Y:S01]  /*9290*/  MOV R7, UR5 ;  /* 0x0000000500077c02 */ /* 0x000fe20008000f00 */
[----:B------:R-:W-:Y:S01]  /*92a0*/  IMAD.MOV.U32 R13, RZ, RZ, RZ ;  /* 0x000000ffff0d7224 */ /* 0x000fe200078e00ff */
[----:B------:R-:W-:-:S02]  /*92b0*/  MOV R8, 0x70 ;  /* 0x0000007000087802 */ /* 0x000fc40000000f00 */
[----:B------:R-:W-:-:S07]  /*92c0*/  MOV R12, 0x1 ;  /* 0x00000001000c7802 */ /* 0x000fce0000000f00 */
[----:B------:R-:W-:-:S07]  /*92d0*/  LEPC R20, `(.L_x_62) ;  /* 0x000000001014794e */ /* 0x000fce0000000000 */
[----:B-1-3-5:R-:W-:Y:S05]  /*92e0*/  CALL.ABS.NOINC R2 ;  /* 0x0000000002007343 */ /* 0x02afea0003c00000 */
.L_x_62:
[----:B------:R-:W-:Y:S02]  /*92f0*/  MOV R22, UR37 ;  /* 0x0000002500167c02 */ /* 0x000fe40008000f00 */
[----:B--2-4-:R-:W-:-:S05]  /*9300*/  MOV R3, UR36 ;  /* 0x0000002400037c02 */ /* 0x014fca0008000f00 */
[----:B------:R-:W-:-:S04]  /*9310*/  IMAD R22, R3, 0x2200, R22 ;  /* 0x0000220003167824 */ /* 0x000fc800078e0216 */
[----:B------:R-:W-:-:S05]  /*9320*/  VIADD R0, R22, 0xffffde00 ;  /* 0xffffde0016007836 */ /* 0x000fca0000000000 */
[----:B------:R-:W-:-:S13]  /*9330*/  LOP3.LUT P0, RZ, R0, 0x1b0, RZ, 0xc0, !PT ;  /* 0x000001b000ff7812 */ /* 0x000fda000780c0ff */
[----:B------:R-:W-:Y:S05]  /*9340*/  @!P0 BRA `(.L_x_63) ;  /* 0x0000000000408947 */ /* 0x000fea0003800000 */
[----:B------:R-:W-:Y:S01]  /*9350*/  MOV R2, 0x0 ;  /* 0x0000000000027802 */ /* 0x000fe20000000f00 */
        /* <DEDUP_REMOVED lines=15> */
.L_x_63:
[----:B------:R-:W1:Y:S01]  /*9450*/  S2R R4, SR_TID.X ;  /* 0x0000000000047919 */ /* 0x000e620000002100 */
[----:B------:R-:W-:Y:S01]  /*9460*/  ULDC.64 UR4, c[0x0][0x730] ;  /* 0x0001cc0000047ab9 */ /* 0x000fe20000000a00 */
[----:B------:R-:W-:Y:S01]  /*9470*/  VIADD R18, R18, 0x1f ;  /* 0x0000001f12127836 */ /* 0x000fe20000000000 */
[----:B------:R-:W-:Y:S01]  /*9480*/  ISETP.NE.U32.AND P0, PT, RZ, UR4, PT ;  /* 0x00000004ff007c0c */ /* 0x000fe2000bf05070 */
[----:B------:R-:W-:Y:S01]  /*9490*/  BSSY B0, `(.L_x_64) ;  /* 0x000000f000007945 */ /* 0x000fe20003800000 */
[----:B------:R-:W-:Y:S02]  /*94a0*/  SHF.L.U32 R16, R16, 0x6, RZ ;  /* 0x0000000610107819 */ /* 0x000fe400000006ff */
[----:B------:R-:W-:-:S13]  /*94b0*/  ISETP.NE.AND.EX P0, PT, RZ, UR5, PT, P0 ;  /* 0x00000005ff007c0c */ /* 0x000fda000bf05300 */
[----:B---3-5:R-:W2:Y:S01]  /*94c0*/  @P0 LDC R19, c[0x0][0x720] ;  /* 0x0001c800ff130b82 */ /* 0x028ea20000000800 */
[----:B------:R-:W-:Y:S02]  /*94d0*/  ISETP.GT.U32.AND P0, PT, R18, 0x3e, PT ;  /* 0x0000003e1200780c */ /* 0x000fe40003f04070 */
[C---:B-1----:R-:W-:Y:S02]  /*94e0*/  SHF.L.U32 R3, R4.reuse, 0x4, RZ ;  /* 0x0000000404037819 */ /* 0x042fe400000006ff */
[----:B------:R-:W-:Y:S02]  /*94f0*/  SHF.L.U32 R0, R4, 0x1, RZ ;  /* 0x0000000104007819 */ /* 0x000fe400000006ff */
[----:B------:R-:W-:Y:S02]  /*9500*/  LOP3.LUT R3, R3, 0x180, RZ, 0xc0, !PT ;  /* 0x0000018003037812 */ /* 0x000fe400078ec0ff */
[----:B------:R-:W-:Y:S02]  /*9510*/  LOP3.LUT R2, R0, 0x6, RZ, 0xc0, !PT ;  /* 0x0000000600027812 */ /* 0x000fe400078ec0ff */
[----:B------:R-:W-:-:S02]  /*9520*/  LOP3.LUT R0, R3, 0x30, R0, 0xf8, !PT ;  /* 0x0000003003007812 */ /* 0x000fc400078ef800 */
[----:B------:R-:W-:Y:S02]  /*9530*/  LEA R2, R17, R2, 0xa ;  /* 0x0000000211027211 */ /* 0x000fe400078e50ff */
[----:B------:R-:W-:-:S04]  /*9540*/  LOP3.LUT R3, R16, 0x40, RZ, 0xc0, !PT ;  /* 0x0000004010037812 */ /* 0x000fc800078ec0ff */
[----:B------:R-:W-:Y:S01]  /*9550*/  IADD3 R3, R0, R2, R3 ;  /* 0x0000000200037210 */ /* 0x000fe20007ffe003 */
[----:B------:R-:W-:Y:S06]  /*9560*/  @P0 BRA `(.L_x_65) ;  /* 0x0000000000040947 */ /* 0x000fec0003800000 */
[----:B------:R-:W-:-:S04]  /*9570*/  DEPBAR.LE SB0, 0x1 ;  /* 0x000080400000791a */ /* 0x000fc80000000000 */
.L_x_65:
[----:B------:R-:W-:Y:S05]  /*9580*/  BSYNC B0 ;  /* 0x0000000000007941 */ /* 0x000fea0003800000 */
.L_x_64:
[----:B------:R-:W-:Y:S01]  /*9590*/  R2P PR, R4, 0x18 ;  /* 0x0000001804007804 */ /* 0x000fe20000000000 */
[----:B------:R-:W-:Y:S05]  /*95a0*/  WARPSYNC.ALL ;  /* 0x0000000000007948 */ /* 0x000fea0003800000 */
[----:B------:R-:W-:Y:S01]  /*95b0*/  BAR.SYNC.DEFER_BLOCKING 0x1, 0x80 ;  /* 0x0042000000007b1d */ /* 0x000fe20000010000 */
[----:B------:R-:W-:Y:S02]  /*95c0*/  IMAD.IADD R0, R22, 0x1, R3 ;  /* 0x0000000116007824 */ /* 0x000fe400078e0203 */
[-C--:B--2---:R-:W-:Y:S01]  /*95d0*/  FMUL R24, R24, R19.reuse ;  /* 0x0000001318187220 */ /* 0x084fe20000400000 */
[-C--:B------:R-:W-:Y:S01]  /*95e0*/  FMUL R25, R25, R19.reuse ;  /* 0x0000001319197220 */ /* 0x080fe20000400000 */
[-C--:B------:R-:W-:Y:S01]  /*95f0*/  FMUL R26, R26, R19.reuse ;  /* 0x000000131a1a7220 */ /* 0x080fe20000400000 */
[-C--:B------:R-:W-:Y:S01]  /*9600*/  FMUL R27, R27, R19.reuse ;  /* 0x000000131b1b7220 */ /* 0x080fe20000400000 */
[----:B------:R-:W-:Y:S01]  /*9610*/  IADD3 R3, R0, -0x2200, RZ ;  /* 0xffffde0000037810 */ /* 0x000fe20007ffe0ff */
[-C--:B------:R-:W-:Y:S01]  /*9620*/  FMUL R28, R28, R19.reuse ;  /* 0x000000131c1c7220 */ /* 0x080fe20000400000 */
[----:B------:R-:W-:Y:S01]  /*9630*/  IADD3 R2, R0, -0x21e0, RZ ;  /* 0xffffde2000027810 */ /* 0x000fe20007ffe0ff */
[-C--:B------:R-:W-:Y:S01]  /*9640*/  FMUL R29, R29, R19.reuse ;  /* 0x000000131d1d7220 */ /* 0x080fe20000400000 */
[-C--:B------:R-:W-:Y:S01]  /*9650*/  FMUL R30, R30, R19.reuse ;  /* 0x000000131e1e7220 */ /* 0x080fe20000400000 */
[----:B------:R-:W-:Y:S01]  /*9660*/  @P4 VIADD R2, R3, 0xffffffe0 ;  /* 0xffffffe003024836 */ /* 0x000fe20000000000 */
[----:B------:R-:W-:Y:S01]  /*9670*/  MOV R3, 0x10 ;  /* 0x0000001000037802 */ /* 0x000fe20000000f00 */
        /* <DEDUP_REMOVED lines=17> */
[----:B------:R-:W-:Y:S01]  /*9790*/  SEL R3, R3, 0xfffffff0, !P3 ;  /* 0xfffffff003037807 */ /* 0x000fe20005800000 */
        /* <DEDUP_REMOVED lines=8> */
[----:B------:R-:W-:Y:S01]  /*9820*/  F2FP.SATFINITE.E4M3.F32.PACK_AB_MERGE_C R25, R25, R24, RZ ;  /* 0x000000181919723e */ /* 0x000fe200048070ff */
[-C--:B------:R-:W-:Y:S01]  /*9830*/  FMUL R59, R59, R19.reuse ;  /* 0x000000133b3b7220 */ /* 0x080fe20000400000 */
[----:B------:R-:W-:Y:S01]  /*9840*/  F2FP.SATFINITE.E4M3.F32.PACK_AB_MERGE_C R27, R27, R26, RZ ;  /* 0x0000001a1b1b723e */ /* 0x000fe200048070ff */
[-C--:B------:R-:W-:Y:S01]  /*9850*/  FMUL R58, R58, R19.reuse ;  /* 0x000000133a3a7220 */ /* 0x080fe20000400000 */
[----:B------:R-:W-:Y:S01]  /*9860*/  F2FP.SATFINITE.E4M3.F32.PACK_AB_MERGE_C R29, R29, R28, RZ ;  /* 0x0000001c1d1d723e */ /* 0x000fe200048070ff */
[----:B------:R1:W-:Y:S01]  /*9870*/  STS.U16 [R0+-0x2200], R25 ;  /* 0xffde001900007388 */ /* 0x0003e20000000400 */
        /* <DEDUP_REMOVED lines=10> */
[C---:B------:R-:W-:Y:S01]  /*9920*/  IADD3 R4, R3.reuse, R0, RZ ;  /* 0x0000000003047210 */ /* 0x040fe20007ffe0ff */
[----:B------:R-:W-:Y:S01]  /*9930*/  IMAD.IADD R3, R3, 0x1, R2 ;  /* 0x0000000103037824 */ /* 0x000fe200078e0202 */
        /* <DEDUP_REMOVED lines=16> */
[-C--:B------:R-:W-:Y:S01]  /*9a40*/  FMUL R66, R66, R19.reuse ;  /* 0x0000001342427220 */ /* 0x080fe20000400000 */
[----:B------:R1:W-:Y:S01]  /*9a50*/  STS.U16 [R4+-0x1ff8], R39 ;  /* 0xffe0082704007388 */ /* 0x0003e20000000400 */
[-C--:B------:R-:W-:Y:S01]  /*9a60*/  FMUL R65, R65, R19.reuse ;  /* 0x0000001341417220 */ /* 0x080fe20000400000 */
[-C--:B------:R-:W-:Y:S01]  /*9a70*/  FMUL R64, R64, R19.reuse ;  /* 0x0000001340407220 */ /* 0x080fe20000400000 */
[-C--:B------:R-:W-:Y:S01]  /*9a80*/  FMUL R71, R71, R19.reuse ;  /* 0x0000001347477220 */ /* 0x080fe20000400000 */
[----:B------:R1:W-:Y:S01]  /*9a90*/  STS.U16 [R2], R41 ;  /* 0x0000002902007388 */ /* 0x0003e20000000400 */
[-C--:B------:R-:W-:Y:S01]  /*9aa0*/  FMUL R70, R70, R19.reuse ;  /* 0x0000001346467220 */ /* 0x080fe20000400000 */
[-C--:B------:R-:W-:Y:S01]  /*9ab0*/  FMUL R69, R69, R19.reuse ;  /* 0x0000001345457220 */ /* 0x080fe20000400000 */
[-C--:B------:R-:W-:Y:S01]  /*9ac0*/  FMUL R68, R68, R19.reuse ;  /* 0x0000001344447220 */ /* 0x080fe20000400000 */
[----:B------:R1:W-:Y:S01]  /*9ad0*/  STS.U16 [R2+0x200], R43 ;  /* 0x0002002b02007388 */ /* 0x0003e20000000400 */
        /* <DEDUP_REMOVED lines=27> */
[----:B------:R-:W-:Y:S01]  /*9c90*/  @!PT LDS RZ, [RZ] ;  /* 0x00000000fffff984 */ /* 0x000fe20000000800 */
[----:B------:R-:W-:Y:S01]  /*9ca0*/  @!PT LDS RZ, [RZ] ;  /* 0x00000000fffff984 */ /* 0x000fe20000000800 */
[----:B------:R-:W-:Y:S01]  /*9cb0*/  @!PT LDS RZ, [RZ] ;  /* 0x00000000fffff984 */ /* 0x000fe20000000800 */
[----:B------:R-:W-:Y:S01]  /*9cc0*/  @!PT LDS RZ, [RZ] ;  /* 0x00000000fffff984 */ /* 0x000fe20000000800 */
[----:B------:R2:W-:Y:S06]  /*9cd0*/  MEMBAR.ALL.CTA ;  /* 0x0000000000007992 */ /* 0x0005ec0000008000 */
[----:B--2---:R-:W2:Y:S01]  /*9ce0*/  FENCE.VIEW.ASYNC.S ;  /* 0x00000000000073c6 */ /* 0x004ea20000000000 */
        /* <DEDUP_REMOVED lines=59> */
[----:B------:R-:W-:Y:S01]  /*a0a0*/  BSSY B0, `(.L_x_66) ;  /* 0x000003e000007945 */ /* 0x000fe20003800000 */
[----:B------:R-:W-:-:S02]  /*a0b0*/  F2FP.SATFINITE.E4M3.F32.PACK_AB_MERGE_C R57, R57, R56, RZ ;  /* 0x000000383939723e */ /* 0x000fc400048070ff */
[----:B------:R-:W-:Y:S02]  /*a0c0*/  F2FP.SATFINITE.E4M3.F32.PACK_AB_MERGE_C R59, R59, R58, RZ ;  /* 0x0000003a3b3b723e */ /* 0x000fe400048070ff */
[----:B------:R-:W-:Y:S02]  /*a0d0*/  F2FP.SATFINITE.E4M3.F32.PACK_AB_MERGE_C R61, R61, R60, RZ ;  /* 0x0000003c3d3d723e */ /* 0x000fe400048070ff */
[----:B------:R-:W-:Y:S02]  /*a0e0*/  F2FP.SATFINITE.E4M3.F32.PACK_AB_MERGE_C R63, R63, R62, RZ ;  /* 0x0000003e3f3f723e */ /* 0x000fe400048070ff */
[----:B------:R-:W-:Y:S02]  /*a0f0*/  F2FP.SATFINITE.E4M3.F32.PACK_AB_MERGE_C R65, R65, R64, RZ ;  /* 0x000000404141723e */ /* 0x000fe400048070ff */
[----:B------:R-:W-:Y:S02]  /*a100*/  F2FP.SATFINITE.E4M3.F32.PACK_AB_MERGE_C R67, R67, R66, RZ ;  /* 0x000000424343723e */ /* 0x000fe400048070ff */
        /* <DEDUP_REMOVED lines=41> */
[----:B------:R-:W-:Y:S01]  /*a3a0*/  F2FP.SATFINITE.E4M3.F32.PACK_AB_MERGE_C R150, R151, R150, RZ ;  /* 0x000000969796723e */ /* 0x000fe200048070ff */
[----:B--2---:R-:W-:Y:S06]  /*a3b0*/  BAR.SYNC.DEFER_BLOCKING 0x1, 0x80 ;  /* 0x0042000000007b1d */ /* 0x004fec0000010000 */
[----:B-1----:R-:W-:Y:S05]  /*a3c0*/  @P0 BRA `(.L_x_67) ;  /* 0x00000000002c0947 */ /* 0x002fea0003800000 */
[----:B------:R-:W-:Y:S01]  /*a3d0*/  S2UR UR44, SR_CTAID.Z ;  /* 0x00000000002c79c3 */ /* 0x000fe20000002700 */
[----:B------:R-:W-:Y:S01]  /*a3e0*/  R2UR UR40, R22 ;  /* 0x00000000162872ca */ /* 0x000fe200000e0000 */
[----:B------:R-:W-:Y:S01]  /*a3f0*/  ULDC.64 UR4, c[0x0][0x198] ;  /* 0x0000660000047ab9 */ /* 0x000fe20000000a00 */
[----:B------:R-:W-:Y:S01]  /*a400*/  UMOV UR41, URZ ;  /* 0x0000003f00297c82 */ /* 0x000fe20008000000 */
[----:B------:R-:W-:-:S04]  /*a410*/  UIADD3 UR4, UP0, UR4, 0x670, URZ ;  /* 0x0000067004047890 */ /* 0x000fc8000ff1e03f */
[----:B------:R-:W1:Y:S01]  /*a420*/  S2UR UR43, SR_CTAID.Y ;  /* 0x00000000002b79c3 */ /* 0x000e620000002600 */
[----:B------:R-:W-:-:S05]  /*a430*/  UIADD3.X UR5, URZ, UR5, URZ, UP0, !UPT ;  /* 0x000000053f057290 */ /* 0x000fca00087fe43f */
[----:B------:R-:W-:-:S09]  /*a440*/  UIADD3 UR40, UR40, -0x2200, URZ ;  /* 0xffffde0028287890 */ /* 0x000fd2000fffe03f */
[----:B-1----:R1:W-:Y:S01]  /*a450*/  UTMASTG.4D [UR40], [UR4] ;  /* 0x00000028040073b5 */ /* 0x0023e20008018000 */
[----:B------:R0:W-:Y:S01]  /*a460*/  UTMACMDFLUSH ;  /* 0x00000000000079b7 */ /* 0x0001e20000000000 */
[----:B-1----:R-:W-:-:S04]  /*a470*/  DEPBAR.LE SB0, 0x1 ;  /* 0x000080400000791a */ /* 0x002fc80000000000 */
.L_x_67:
[----:B------:R-:W-:Y:S05]  /*a480*/  BSYNC B0 ;  /* 0x0000000000007941 */ /* 0x000fea0003800000 */
.L_x_66:
[----:B------:R-:W-:Y:S06]  /*a490*/  BAR.SYNC.DEFER_BLOCKING 0x1, 0x80 ;  /* 0x0042000000007b1d */ /* 0x000fec0000010000 */
[----:B------:R-:W-:Y:S01]  /*a4a0*/  BSSY B0, `(.L_x_68) ;  /* 0x0000024000007945 */ /* 0x000fe20003800000 */
[----:B------:R1:W-:Y:S04]  /*a4b0*/  STS.U16 [R0+-0x1200], R57 ;  /* 0xffee003900007388 */ /* 0x0003e80000000400 */
[----:B------:R1:W-:Y:S04]  /*a4c0*/  STS.U16 [R0+-0x1000], R59 ;  /* 0xfff0003b00007388 */ /* 0x0003e80000000400 */
[----:B------:R1:W-:Y:S04]  /*a4d0*/  STS.U16 [R0+-0x11f8], R61 ;  /* 0xffee083d00007388 */ /* 0x0003e80000000400 */
[----:B------:R1:W-:Y:S04]  /*a4e0*/  STS.U16 [R0+-0xff8], R63 ;  /* 0xfff0083f00007388 */ /* 0x0003e80000000400 */
[----:B------:R1:W-:Y:S04]  /*a4f0*/  STS.U16 [R4+-0x1200], R65 ;  /* 0xffee004104007388 */ /* 0x0003e80000000400 */
[----:B------:R1:W-:Y:S04]  /*a500*/  STS.U16 [R4+-0x1000], R67 ;  /* 0xfff0004304007388 */ /* 0x0003e80000000400 */
[----:B------:R1:W-:Y:S04]  /*a510*/  STS.U16 [R4+-0x11f8], R69 ;  /* 0xffee084504007388 */ /* 0x0003e80000000400 */
[----:B------:R1:W-:Y:S04]  /*a520*/  STS.U16 [R4+-0xff8], R71 ;  /* 0xfff0084704007388 */ /* 0x0003e80000000400 */
[----:B------:R1:W-:Y:S04]  /*a530*/  STS.U16 [R2+0x1000], R73 ;  /* 0x0010004902007388 */ /* 0x0003e80000000400 */
[----:B------:R1:W-:Y:S04]  /*a540*/  STS.U16 [R2+0x1200], R75 ;  /* 0x0012004b02007388 */ /* 0x0003e80000000400 */
[----:B------:R1:W-:Y:S04]  /*a550*/  STS.U16 [R2+0x1008], R77 ;  /* 0x0010084d02007388 */ /* 0x0003e80000000400 */
[----:B------:R1:W-:Y:S04]  /*a560*/  STS.U16 [R2+0x1208], R79 ;  /* 0x0012084f02007388 */ /* 0x0003e80000000400 */
[----:B------:R1:W-:Y:S04]  /*a570*/  STS.U16 [R3+0x1000], R80 ;  /* 0x0010005003007388 */ /* 0x0003e80000000400 */
[----:B------:R1:W-:Y:S04]  /*a580*/  STS.U16 [R3+0x1200], R82 ;  /* 0x0012005203007388 */ /* 0x0003e80000000400 */
[----:B------:R1:W-:Y:S04]  /*a590*/  STS.U16 [R3+0x1008], R84 ;  /* 0x0010085403007388 */ /* 0x0003e80000000400 */
[----:B------:R1:W-:Y:S01]  /*a5a0*/  STS.U16 [R3+0x1208], R86 ;  /* 0x0012085603007388 */ /* 0x0003e20000000400 */
[----:B------:R-:W-:Y:S01]  /*a5b0*/  @!PT LDS RZ, [RZ] ;  /* 0x00000000fffff984 */ /* 0x000fe20000000800 */
[----:B------:R-:W-:Y:S01]  /*a5c0*/  @!PT LDS RZ, [RZ] ;  /* 0x00000000fffff984 */ /* 0x000fe20000000800 */
[----:B------:R-:W-:Y:S01]  /*a5d0*/  @!PT LDS RZ, [RZ] ;  /* 0x00000000fffff984 */ /* 0x000fe20000000800 */
[----:B------:R-:W-:Y:S01]  /*a5e0*/  @!PT LDS RZ, [RZ] ;  /* 0x00000000fffff984 */ /* 0x000fe20000000800 */
[----:B------:R2:W-:Y:S06]  /*a5f0*/  MEMBAR.ALL.CTA ;  /* 0x0000000000007992 */ /* 0x0005ec0000008000 */
[----:B--2---:R-:W2:Y:S02]  /*a600*/  FENCE.VIEW.ASYNC.S ;  /* 0x00000000000073c6 */ /* 0x004ea40000000000 */
[----:B--2---:R-:W-:Y:S06]  /*a610*/  BAR.SYNC.DEFER_BLOCKING 0x1, 0x80 ;  /* 0x0042000000007b1d */ /* 0x004fec0000010000 */
[----:B-1----:R-:W-:Y:S05]  /*a620*/  @P0 BRA `(.L_x_69) ;  /* 0x00000000002c0947 */ /* 0x002fea0003800000 */
[----:B------:R-:W-:Y:S01]  /*a630*/  S2UR UR44, SR_CTAID.Z ;  /* 0x00000000002c79c3 */ /* 0x000fe20000002700 */
[----:B------:R-:W-:Y:S01]  /*a640*/  R2UR UR40, R22 ;  /* 0x00000000162872ca */ /* 0x000fe200000e0000 */
[----:B------:R-:W-:Y:S01]  /*a650*/  ULDC.64 UR4, c[0x0][0x198] ;  /* 0x0000660000047ab9 */ /* 0x000fe20000000a00 */
[----:B------:R-:W-:Y:S01]  /*a660*/  UMOV UR41, 0x40 ;  /* 0x0000004000297882 */ /* 0x000fe20000000000 */
[----:B------:R-:W-:-:S04]  /*a670*/  UIADD3 UR4, UP0, UR4, 0x670, URZ ;  /* 0x0000067004047890 */ /* 0x000fc8000ff1e03f */
[----:B------:R-:W1:Y:S01]  /*a680*/  S2UR UR43, SR_CTAID.Y ;  /* 0x00000000002b79c3 */ /* 0x000e620000002600 */
[----:B------:R-:W-:-:S05]  /*a690*/  UIADD3.X UR5, URZ, UR5, URZ, UP0, !UPT ;  /* 0x000000053f057290 */ /* 0x000fca00087fe43f */
[----:B------:R-:W-:-:S09]  /*a6a0*/  UIADD3 UR40, UR40, -0x1200, URZ ;  /* 0xffffee0028287890 */ /* 0x000fd2000fffe03f */
[----:B-1----:R1:W-:Y:S01]  /*a6b0*/  UTMASTG.4D [UR40], [UR4] ;  /* 0x00000028040073b5 */ /* 0x0023e20008018000 */
[----:B------:R0:W-:Y:S01]  /*a6c0*/  UTMACMDFLUSH ;  /* 0x00000000000079b7 */ /* 0x0001e20000000000 */
[----:B-1----:R-:W-:-:S04]  /*a6d0*/  DEPBAR.LE SB0, 0x1 ;  /* 0x000080400000791a */ /* 0x002fc80000000000 */
.L_x_69:
[----:B------:R-:W-:Y:S05]  /*a6e0*/  BSYNC B0 ;  /* 0x0000000000007941 */ /* 0x000fea0003800000 */
.L_x_68:
        /* <DEDUP_REMOVED lines=10> */
[----:B------:R1:W-:Y:S04]  /*a790*/  STS.U16 [R2], R105 ;  /* 0x0000006902007388 */ /* 0x0003e80000000400 */
[----:B------:R1:W-:Y:S04]  /*a7a0*/  STS.U16 [R2+0x200], R107 ;  /* 0x0002006b02007388 */ /* 0x0003e80000000400 */
[----:B------:R1:W-:Y:S04]  /*a7b0*/  STS.U16 [R2+0x8], R109 ;  /* 0x0000086d02007388 */ /* 0x0003e80000000400 */
[----:B------:R1:W-:Y:S04]  /*a7c0*/  STS.U16 [R2+0x208], R111 ;  /* 0x0002086f02007388 */ /* 0x0003e80000000400 */
[----:B------:R1:W-:Y:S04]  /*a7d0*/  STS.U16 [R3], R112 ;  /* 0x0000007003007388 */ /* 0x0003e80000000400 */
        /* <DEDUP_REMOVED lines=15> */
[----:B------:R-:W-:Y:S01]  /*a8d0*/  UIADD3 UR4, UP0, UR4, 0x670, URZ ;  /* 0x0000067004047890 */ /* 0x000fe2000ff1e03f */
[----:B------:R-:W-:-:S03]  /*a8e0*/  UMOV UR10, UR42 ;  /* 0x0000002a000a7c82 */ /* 0x000fc60008000000 */
[----:B------:R-:W1:Y:S01]  /*a8f0*/  S2UR UR11, SR_CTAID.Y ;  /* 0x00000000000b79c3 */ /* 0x000e620000002600 */
[----:B------:R-:W-:-:S05]  /*a900*/  UIADD3.X UR5, URZ, UR5, URZ, UP0, !UPT ;  /* 0x000000053f057290 */ /* 0x000fca00087fe43f */
[----:B------:R-:W-:-:S09]  /*a910*/  UIADD3 UR8, UR8, -0x2200, URZ ;  /* 0xffffde0008087890 */ /* 0x000fd2000fffe03f */
[----:B-1----:R1:W-:Y:S01]  /*a920*/  UTMASTG.4D [UR8], [UR4] ;  /* 0x00000008040073b5 */ /* 0x0023e20008018000 */
[----:B------:R0:W-:Y:S01]  /*a930*/  UTMACMDFLUSH ;  /* 0x00000000000079b7 */ /* 0x0001e20000000000 */
[----:B-1----:R-:W-:-:S04]  /*a940*/  DEPBAR.LE SB0, 0x1 ;  /* 0x000080400000791a */ /* 0x002fc80000000000 */
.L_x_71:
[----:B------:R-:W-:Y:S05]  /*a950*/  BSYNC B0 ;  /* 0x0000000000007941 */ /* 0x000fea0003800000 */
.L_x_70:
        /* <DEDUP_REMOVED lines=35> */
[----:B-1----:R1:W-:Y:S02]  /*ab90*/  UTMASTG.4D [UR8], [UR4] ;  /* 0x00000008040073b5 */ /* 0x0023e40008018000 */
[----:B-1----:R0:W-:Y:S02]  /*aba0*/  UTMACMDFLUSH ;  /* 0x00000000000079b7 */ /* 0x0021e40000000000 */
.L_x_73:
[----:B------:R-:W-:Y:S05]  /*abb0*/  BSYNC B0 ;  /* 0x0000000000007941 */ /* 0x000fea0003800000 */
.L_x_72:
[----:B------:R-:W-:Y:S01]  /*abc0*/  UIADD3 UR36, UR36, -0x1, URZ ;  /* 0xffffffff24247890 */ /* 0x000fe2000fffe03f */
[----:B------:R-:W-:-:S04]  /*abd0*/  DEPBAR.LE SB0, 0x0 ;  /* 0x000080000000791a */ /* 0x000fc80000000000 */
[----:B------:R-:W-:-:S04]  /*abe0*/  USHF.L.U32 UR4, UR36, 0x3, URZ ;  /* 0x0000000324047899 */ /* 0x000fc8000800063f */
[----:B------:R-:W-:-:S04]  /*abf0*/  ULOP3.LUT UR4, UR4, 0x8, URZ, 0xe2, !UPT ;  /* 0x0000000804047892 */ /* 0x000fc8000f8ee23f */
[----:B------:R-:W-:-:S06]  /*ac00*/  ULOP3.LUT UR4, UR4, 0x18, URZ, 0x3c, !UPT ;  /* 0x0000001804047892 */ /* 0x000fcc000f8e3c3f */
[----:B------:R-:W-:-:S04]  /*ac10*/  MOV R0, UR4 ;  /* 0x0000000400007c02 */ /* 0x000fc80008000f00 */
[----:B------:R-:W-:Y:S01]  /*ac20*/  SYNCS.ARRIVE.TRANS64.A1T0 RZ, [R0+UR37+0x1c090], RZ ;  /* 0x01c090ff00ff79a7 */ /* 0x000fe20008100025 */
[----:B------:R-:W-:Y:S05]  /*ac30*/  EXIT ;  /* 0x000000000000794d */ /* 0x000fea0003800000 */
.L_x_6:
[----:B------:R-:W-:-:S08]  /*ac40*/  UISETP.NE.AND UP0, UPT, UR5, 0x1, UPT ;  /* 0x000000010500788c */ /* 0x000fd0000bf05270 */
[----:B------:R-:W1:-:S00]  /*ac50*/  USETMAXREG.DEALLOC.CTAPOOL 0x18 ;  /* 0x00000018000079c8 */ /* 0x000e4000080e0500 */
[----:B------:R-:W-:-:S13]  /*ac60*/  PLOP3.LUT P0, PT, PT, PT, UP0, 0x80, 0x0 ;  /* 0x000000000000781c */ /* 0x000fda0003f0f008 */
[----:B------:R-:W-:Y:S05]  /*ac70*/  @P0 EXIT ;  /* 0x000000000000094d */ /* 0x000fea0003800000 */
[----:B------:R-:W2:Y:S01]  /*ac80*/  S2UR UR11, SR_CTAID.X ;  /* 0x00000000000b79c3 */ /* 0x000ea20000002500 */
[----:B------:R-:W-:Y:S01]  /*ac90*/  ELECT P3, URZ, PT ;  /* 0x00000000003f782f */ /* 0x000fe20003860000 */
[----:B------:R-:W-:Y:S01]  /*aca0*/  BSSY B0, `(.L_x_74) ;  /* 0x000002e000007945 */ /* 0x000fe20003800000 */
[----:B-1----:R-:W-:Y:S01]  /*acb0*/  MOV R2, RZ ;  /* 0x000000ff00027202 */ /* 0x002fe20000000f00 */
[----:B------:R-:W-:Y:S01]  /*acc0*/  IMAD.MOV.U32 R8, RZ, RZ, RZ ;  /* 0x000000ffff087224 */ /* 0x000fe200078e00ff */
[----:B------:R-:W-:-:S03]  /*acd0*/  MOV R4, RZ ;  /* 0x000000ff00047202 */ /* 0x000fc60000000f00 */
[----:B------:R-:W1:Y:S08]  /*ace0*/  S2UR UR20, SR_CTAID.Y ;  /* 0x00000000001479c3 */ /* 0x000e700000002600 */
[----:B------:R-:W3:Y:S01]  /*acf0*/  S2UR UR21, SR_CTAID.Z ;  /* 0x00000000001579c3 */ /* 0x000ee20000002700 */
[----:B--2---:R-:W-:Y:S01]  /*ad00*/  USHF.L.U32 UR11, UR11, 0x7, URZ ;  /* 0x000000070b0b7899 */ /* 0x004fe2000800063f */
[----:B------:R-:W-:Y:S11]  /*ad10*/  @!P3 BRA `(.L_x_75) ;  /* 0x000000000098b947 */ /* 0x000ff60003800000 */
[----:B------:R-:W2:Y:S01]  /*ad20*/  S2R R4, SR_CgaCtaId ;  /* 0x0000000000047919 */ /* 0x000ea20000008800 */
[----:B------:R-:W-:Y:S02]  /*ad30*/  MOV R3, 0x400 ;  /* 0x0000040000037802 */ /* 0x000fe40000000f00 */
[----:B------:R-:W-:Y:S02]  /*ad40*/  MOV R5, 0x1 ;  /* 0x0000000100057802 */ /* 0x000fe40000000f00 */
[----:B--2---:R-:W-:Y:S02]  /*ad50*/  LEA R4, R4, R3, 0x18 ;  /* 0x0000000304047211 */ /* 0x004fe400078ec0ff */
[----:B------:R-:W-:-:S04]  /*ad60*/  SHF.L.U32 R3, R5, 0x1f, RZ ;  /* 0x0000001f05037819 */ /* 0x000fc800000006ff */
[----:B------:R-:W2:Y:S02]  /*ad70*/  SYNCS.PHASECHK.TRANS64.TRYWAIT P0, [R4+URZ+0x1c060], R3 ;  /* 0x01c06003040075a7 */ /* 0x000ea4000800017f */
[----:B--2---:R-:W-:Y:S05]  /*ad80*/  @!P0 BRA `(.L_x_76) ;  /* 0x0000001000f88947 */ /* 0x004fea0003800000 */
.L_x_113:
[----:B------:R-:W-:Y:S01]  /*ad90*/  ULOP3.LUT UR5, UR4, 0x2, URZ, 0xfc, !UPT ;  /* 0x0000000204057892 */ /* 0x000fe2000f8efc3f */
[----:B--2---:R-:W-:-:S03]  /*ada0*/  @P2 IMAD.MOV.U32 R3, RZ, RZ, 0x4000 ;  /* 0x00004000ff032424 */ /* 0x004fc600078e00ff */
[----:B------:R-:W-:Y:S01]  /*adb0*/  UPRMT UR5, UR5, 0x9910, URZ ;  /* 0x0000991005057896 */ /* 0x000fe2000800003f */
[----:B------:R2:W-:Y:S03]  /*adc0*/  @P2 SYNCS.ARRIVE.TRANS64 RZ, [R4+URZ+0x1c050], R3 ;  /* 0x01c0500304ff29a7 */ /* 0x0005e6000800003f */
[----:B------:R-:W-:-:S06]  /*add0*/  UISETP.NE.AND UP0, UPT, UR5, 0x2, UPT ;  /* 0x000000020500788c */ /* 0x000fcc000bf05270 */
[----:B------:R-:W-:-:S13]  /*ade0*/  PLOP3.LUT P0, PT, PT, PT, UP0, 0x80, 0x0 ;  /* 0x000000000000781c */ /* 0x000fda0003f0f008 */
[----:B--2---:R-:W-:Y:S05]  /*adf0*/  @P0 BRA `(.L_x_77) ;  /* 0x0000000000040947 */ /* 0x004fea0003800000 */
[----:B-1-3--:R-:W-:Y:S01]  /*ae00*/  BPT.TRAP 0x1 ;  /* 0x000000040000795c */ /* 0x00afe20000300000 */
.L_x_77:
[----:B------:R-:W-:-:S04]  /*ae10*/  LOP3.LUT P0, RZ, R0, 0x1f, RZ, 0xc0, !PT ;  /* 0x0000001f00ff7812 */ /* 0x000fc8000780c0ff */
[----:B------:R-:W-:-:S13]  /*ae20*/  PLOP3.LUT P0, PT, P0, P2, PT, 0x2a, 0x0 ;  /* 0x000000000000781c */ /* 0x000fda0000704572 */
[----:B------:R-:W-:Y:S05]  /*ae30*/  @P0 BRA `(.L_x_78) ;  /* 0x0000000000040947 */ /* 0x000fea0003800000 */
[----:B-1-3--:R-:W-:Y:S01]  /*ae40*/  BPT.TRAP 0x1 ;  /* 0x000000040000795c */ /* 0x00afe20000300000 */
.L_x_78:
[----:B------:R-:W-:Y:S01]  /*ae50*/  R2UR UR8, R4 ;  /* 0x00000000040872ca */ /* 0x000fe200000e0000 */
[----:B------:R-:W-:Y:S01]  /*ae60*/  ULDC.64 UR6, c[0x0][0x198] ;  /* 0x0000660000067ab9 */ /* 0x000fe20000000a00 */
[----:B------:R-:W-:Y:S01]  /*ae70*/  UMOV UR14, 0x0 ;  /* 0x00000000000e7882 */ /* 0x000fe20000000000 */
[----:B------:R-:W-:Y:S01]  /*ae80*/  UIADD3 UR6, UP0, UR6, 0xf0, URZ ;  /* 0x000000f006067890 */ /* 0x000fe2000ff1e03f */
[----:B------:R-:W-:Y:S01]  /*ae90*/  MOV R4, 0x1 ;  /* 0x0000000100047802 */ /* 0x000fe20000000f00 */
[----:B------:R-:W-:Y:S01]  /*aea0*/  UMOV UR15, 0x10000000 ;  /* 0x10000000000f7882 */ /* 0x000fe20000000000 */
[----:B------:R-:W-:Y:S01]  /*aeb0*/  UMOV UR10, URZ ;  /* 0x0000003f000a7c82 */ /* 0x000fe20008000000 */
[----:B------:R-:W-:Y:S01]  /*aec0*/  UIADD3.X UR7, URZ, UR7, URZ, UP0, !UPT ;  /* 0x000000073f077290 */ /* 0x000fe200087fe43f */
[----:B------:R-:W-:Y:S01]  /*aed0*/  MOV R8, 0x40 ;  /* 0x0000004000087802 */ /* 0x000fe20000000f00 */
[----:B-1----:R-:W-:Y:S01]  /*aee0*/  UMOV UR12, UR20 ;  /* 0x00000014000c7c82 */ /* 0x002fe20008000000 */
[----:B---3--:R-:W-:Y:S01]  /*aef0*/  UMOV UR13, UR21 ;  /* 0x00000015000d7c82 */ /* 0x008fe20008000000 */
[----:B------:R-:W-:Y:S01]  /*af00*/  UMOV UR18, 0x80 ;  /* 0x0000008000127882 */ /* 0x000fe20000000000 */
[----:B------:R-:W-:Y:S01]  /*af10*/  UMOV UR19, UR11 ;  /* 0x0000000b00137c82 */ /* 0x000fe20008000000 */
[----:B------:R-:W-:-:S02]  /*af20*/  UIADD3 UR9, UR8, 0x1c050, URZ ;  /* 0x0001c05008097890 */ /* 0x000fc4000fffe03f */
[----:B------:R-:W-:-:S05]  /*af30*/  UIADD3 UR16, UR8, 0x2000, URZ ;  /* 0x0000200008107890 */ /* 0x000fca000fffe03f */
[----:B------:R-:W-:Y:S02]  /*af40*/  UMOV UR17, UR9 ;  /* 0x0000000900117c82 */ /* 0x000fe40008000000 */
[----:B------:R2:W-:Y:S02]  /*af50*/  UTMALDG.4D [UR8], [UR6], desc[UR14] ;  /* 0x00000e08060075b4 */ /* 0x0005e40008019000 */
[----:B------:R2:W-:Y:S02]  /*af60*/  UTMALDG.4D [UR16], [UR6], desc[UR14] ;  /* 0x00000e10060075b4 */ /* 0x0005e40008019000 */
[----:B--2---:R-:W-:Y:S01]  /*af70*/  NOP ;  /* 0x0000000000007918 */ /* 0x004fe20000000000 */
.L_x_75:
[----:B-1-3--:R-:W-:Y:S05]  /*af80*/  BSYNC B0 ;  /* 0x0000000000007941 */ /* 0x00afea0003800000 */
.L_x_74:
[----:B------:R-:W1:Y:S01]  /*af90*/  LDC R3, c[0x0][0x28c] ;  /* 0x0000a300ff037b82 */ /* 0x000e620000000800 */
[----:B------:R-:W-:Y:S01]  /*afa0*/  BSSY B0, `(.L_x_79) ;  /* 0x000002a000007945 */ /* 0x000fe20003800000 */
[----:B-1----:R-:W-:-:S13]  /*afb0*/  ISETP.GT.AND P4, PT, R3, RZ, P3 ;  /* 0x000000ff0300720c */ /* 0x002fda0001f84270 */
[----:B------:R-:W-:Y:S05]  /*afc0*/  @!P4 BRA `(.L_x_80) ;  /* 0x00000000009cc947 */ /* 0x000fea0003800000 */
[----:B------:R-:W1:Y:S01]  /*afd0*/  S2R R5, SR_CgaCtaId ;  /* 0x0000000000057919 */ /* 0x000e620000008800 */
[----:B------:R-:W-:-:S04]  /*afe0*/  MOV R2, 0x400 ;  /* 0x0000040000027802 */ /* 0x000fc80000000f00 */
[----:B-1----:R-:W-:Y:S01]  /*aff0*/  LEA R2, R5, R2, 0x18 ;  /* 0x0000000205027211 */ /* 0x002fe200078ec0ff */
[----:B------:R-:W-:-:S05]  /*b000*/  IMAD.MOV.U32 R5, RZ, RZ, 0x1 ;  /* 0x00000001ff057424 */ /* 0x000fca00078e00ff */
[----:B------:R-:W-:-:S04]  /*b010*/  SHF.L.U32 R5, R5, 0x1f, RZ ;  /* 0x0000001f05057819 */ /* 0x000fc800000006ff */
[----:B------:R-:W1:Y:S02]  /*b020*/  SYNCS.PHASECHK.TRANS64.TRYWAIT P0, [R2+URZ+0x1c028], R5 ;  /* 0x01c02805020075a7 */ /* 0x000e64000800017f */
[----:B-1----:R-:W-:Y:S05]  /*b030*/  @!P0 BRA `(.L_x_81) ;  /* 0x0000001000608947 */ /* 0x002fea0003800000 */
.L_x_114:
[----:B------:R-:W-:Y:S01]  /*b040*/  ULOP3.LUT UR5, UR4, 0x2, URZ, 0xfc, !UPT ;  /* 0x0000000204057892 */ /* 0x000fe2000f8efc3f */
[----:B-1----:R-:W-:-:S03]  /*b050*/  @P2 MOV R5, 0x4000 ;  /* 0x0000400000052802 */ /* 0x002fc60000000f00 */
[----:B------:R-:W-:Y:S01]  /*b060*/  UPRMT UR5, UR5, 0x9910, URZ ;  /* 0x0000991005057896 */ /* 0x000fe2000800003f */
[----:B------:R1:W-:Y:S03]  /*b070*/  @P2 SYNCS.ARRIVE.TRANS64 RZ, [R2+URZ+0x1c000], R5 ;  /* 0x01c0000502ff29a7 */ /* 0x0003e6000800003f */
[----:B------:R-:W-:-:S06]  /*b080*/  UISETP.NE.AND UP0, UPT, UR5, 0x2, UPT ;  /* 0x000000020500788c */ /* 0x000fcc000bf05270 */
[----:B------:R-:W-:-:S13]  /*b090*/  PLOP3.LUT P0, PT, PT, PT, UP0, 0x80, 0x0 ;  /* 0x000000000000781c */ /* 0x000fda0003f0f008 */
[----:B-1----:R-:W-:Y:S05]  /*b0a0*/  @P0 BRA `(.L_x_82) ;  /* 0x0000000000040947 */ /* 0x002fea0003800000 */
[----:B------:R-:W-:Y:S01]  /*b0b0*/  BPT.TRAP 0x1 ;  /* 0x000000040000795c */ /* 0x000fe20000300000 */
.L_x_82:
[----:B------:R-:W-:-:S04]  /*b0c0*/  LOP3.LUT P0, RZ, R0, 0x1f, RZ, 0xc0, !PT ;  /* 0x0000001f00ff7812 */ /* 0x000fc8000780c0ff */
[----:B------:R-:W-:-:S13]  /*b0d0*/  PLOP3.LUT P0, PT, P0, P2, PT, 0x2a, 0x0 ;  /* 0x000000000000781c */ /* 0x000fda0000704572 */
[----:B------:R-:W-:Y:S05]  /*b0e0*/  @P0 BRA `(.L_x_83) ;  /* 0x0000000000040947 */ /* 0x000fea0003800000 */
[----:B------:R-:W-:Y:S01]  /*b0f0*/  BPT.TRAP 0x1 ;  /* 0x000000040000795c */ /* 0x000fe20000300000 */
.L_x_83:
[----:B------:R-:W-:Y:S01]  /*b100*/  R2UR UR24, R2 ;  /* 0x00000000021872ca */ /* 0x000fe200000e0000 */
[----:B------:R-:W-:Y:S01]  /*b110*/  ULDC.64 UR6, c[0x0][0x198] ;  /* 0x0000660000067ab9 */ /* 0x000fe20000000a00 */
[----:B------:R-:W-:Y:S01]  /*b120*/  UMOV UR19, URZ ;  /* 0x0000003f00137c82 */ /* 0x000fe20008000000 */
[----:B------:R-:W-:Y:S01]  /*b130*/  UIADD3 UR6, UP0, UR6, 0x1f0, URZ ;  /* 0x000001f006067890 */ /* 0x000fe2000ff1e03f */
[----:B------:R-:W-:Y:S01]  /*b140*/  MOV R2, 0x1 ;  /* 0x0000000100027802 */ /* 0x000fe20000000f00 */
[----:B------:R-:W-:Y:S01]  /*b150*/  UMOV UR8, 0x0 ;  /* 0x0000000000087882 */ /* 0x000fe20000000000 */
[----:B------:R-:W-:Y:S01]  /*b160*/  UMOV UR9, 0x10000000 ;  /* 0x1000000000097882 */ /* 0x000fe20000000000 */
[----:B------:R-:W-:Y:S01]  /*b170*/  UIADD3.X UR7, URZ, UR7, URZ, UP0, !UPT ;  /* 0x000000073f077290 */ /* 0x000fe200087fe43f */
[----:B------:R-:W-:Y:S01]  /*b180*/  UMOV UR18, URZ ;  /* 0x0000003f00127c82 */ /* 0x000fe20008000000 */
[----:B------:R-:W-:Y:S01]  /*b190*/  UMOV UR26, 0x80 ;  /* 0x00000080001a7882 */ /* 0x000fe20000000000 */
[----:B------:R-:W-:Y:S01]  /*b1a0*/  UMOV UR28, UR20 ;  /* 0x00000014001c7c82 */ /* 0x000fe20008000000 */
[----:B------:R-:W-:-:S02]  /*b1b0*/  UMOV UR29, UR21 ;  /* 0x00000015001d7c82 */ /* 0x000fc40008000000 */
[----:B------:R-:W-:Y:S02]  /*b1c0*/  UIADD3 UR16, UR24, 0x8000, URZ ;  /* 0x0000800018107890 */ /* 0x000fe4000fffe03f */
[----:B------:R-:W-:Y:S02]  /*b1d0*/  UIADD3 UR17, UR24, 0x1c000, URZ ;  /* 0x0001c00018117890 */ /* 0x000fe4000fffe03f */
[----:B------:R-:W-:Y:S01]  /*b1e0*/  UIADD3 UR24, UR24, 0xa000, URZ ;  /* 0x0000a00018187890 */ /* 0x000fe2000fffe03f */
[----:B------:R-:W-:-:S04]  /*b1f0*/  UMOV UR27, UR19 ;  /* 0x00000013001b7c82 */ /* 0x000fc80008000000 */
[----:B------:R-:W-:Y:S02]  /*b200*/  UMOV UR25, UR17 ;  /* 0x0000001100197c82 */ /* 0x000fe40008000000 */
[----:B------:R1:W-:Y:S02]  /*b210*/  UTMALDG.4D [UR16], [UR6], desc[UR8] ;  /* 0x00000810060075b4 */ /* 0x0003e40008019000 */
[----:B------:R1:W-:Y:S02]  /*b220*/  UTMALDG.4D [UR24], [UR6], desc[UR8] ;  /* 0x00000818060075b4 */ /* 0x0003e40008019000 */
[----:B-1----:R-:W-:Y:S01]  /*b230*/  NOP ;  /* 0x0000000000007918 */ /* 0x002fe20000000000 */
.L_x_80:
[----:B------:R-:W-:Y:S05]  /*b240*/  BSYNC B0 ;  /* 0x0000000000007941 */ /* 0x000fea0003800000 */
.L_x_79:
[----:B------:R-:W-:Y:S04]  /*b250*/  BSSY B0, `(.L_x_84) ;  /* 0x000002c000007945 */ /* 0x000fe80003800000 */
[----:B------:R-:W-:Y:S05]  /*b260*/  @!P3 BRA `(.L_x_85) ;  /* 0x0000000000a8b947 */ /* 0x000fea0003800000 */
[----:B------:R-:W1:Y:S01]  /*b270*/  S2R R6, SR_CgaCtaId ;  /* 0x0000000000067919 */ /* 0x000e620000008800 */
[----:B------:R-:W-:-:S04]  /*b280*/  MOV R5, 0x400 ;  /* 0x0000040000057802 */ /* 0x000fc80000000f00 */
[----:B-1----:R-:W-:Y:S01]  /*b290*/  LEA R7, R6, R5, 0x18 ;  /* 0x0000000506077211 */ /* 0x002fe200078ec0ff */
[----:B------:R-:W-:-:S03]  /*b2a0*/  IMAD.MOV.U32 R6, RZ, RZ, 0x1 ;  /* 0x00000001ff067424 */ /* 0x000fc600078e00ff */
[----:B------:R-:W-:Y:S02]  /*b2b0*/  LEA R5, R4, R7, 0x3 ;  /* 0x0000000704057211 */ /* 0x000fe400078e18ff */
[----:B------:R-:W-:-:S04]  /*b2c0*/  SHF.L.U32 R6, R6, 0x1f, RZ ;  /* 0x0000001f06067819 */ /* 0x000fc800000006ff */
[----:B------:R-:W1:Y:S02]  /*b2d0*/  SYNCS.PHASECHK.TRANS64.TRYWAIT P0, [R5+URZ+0x1c060], R6 ;  /* 0x01c06006050075a7 */ /* 0x000e64000800017f */
[----:B-1----:R-:W-:Y:S05]  /*b2e0*/  @!P0 BRA `(.L_x_86) ;  /* 0x0000000c00c88947 */ /* 0x002fea0003800000 */
.L_x_115:
        /* <DEDUP_REMOVED lines=8> */
.L_x_87:
[----:B------:R-:W-:-:S04]  /*b370*/  LOP3.LUT P0, RZ, R0, 0x1f, RZ, 0xc0, !PT ;  /* 0x0000001f00ff7812 */ /* 0x000fc8000780c0ff */
[----:B------:R-:W-:-:S13]  /*b380*/  PLOP3.LUT P0, PT, P0, P2, PT, 0x2a, 0x0 ;  /* 0x000000000000781c */ /* 0x000fda0000704572 */
[----:B------:R-:W-:Y:S05]  /*b390*/  @P0 BRA `(.L_x_88) ;  /* 0x0000000000040947 */ /* 0x000fea0003800000 */
[----:B------:R-:W-:Y:S01]  /*b3a0*/  BPT.TRAP 0x1 ;  /* 0x000000040000795c */ /* 0x000fe20000300000 */
.L_x_88:
[----:B------:R-:W-:Y:S01]  /*b3b0*/  R2UR UR24, R4 ;  /* 0x00000000041872ca */ /* 0x000fe200000e0000 */
[----:B------:R-:W-:Y:S01]  /*b3c0*/  ULDC.64 UR6, c[0x0][0x198] ;  /* 0x0000660000067ab9 */ /* 0x000fe20000000a00 */
[----:B------:R-:W-:Y:S01]  /*b3d0*/  R2UR UR5, R7 ;  /* 0x00000000070572ca */ /* 0x000fe200000e0000 */
[----:B------:R-:W-:Y:S01]  /*b3e0*/  UIADD3 UR6, UP0, UR6, 0xf0, URZ ;  /* 0x000000f006067890 */ /* 0x000fe2000ff1e03f */
[----:B------:R-:W-:Y:S01]  /*b3f0*/  R2UR UR27, R8 ;  /* 0x00000000081b72ca */ /* 0x000fe200000e0000 */
[----:B------:R-:W-:Y:S01]  /*b400*/  UMOV UR8, 0x0 ;  /* 0x0000000000087882 */ /* 0x000fe20000000000 */
[----:B------:R-:W-:Y:S01]  /*b410*/  R2UR UR25, R5 ;  /* 0x00000000051972ca */ /* 0x000fe200000e0000 */
[----:B------:R-:W-:Y:S01]  /*b420*/  UIADD3.X UR7, URZ, UR7, URZ, UP0, !UPT ;  /* 0x000000073f077290 */ /* 0x000fe200087fe43f */
[----:B------:R-:W-:Y:S01]  /*b430*/  UMOV UR9, 0x10000000 ;  /* 0x1000000000097882 */ /* 0x000fe20000000000 */
[----:B------:R-:W-:Y:S01]  /*b440*/  UMOV UR26, URZ ;  /* 0x0000003f001a7c82 */ /* 0x000fe20008000000 */
[----:B------:R-:W-:Y:S01]  /*b450*/  UMOV UR28, UR20 ;  /* 0x00000014001c7c82 */ /* 0x000fe20008000000 */
[----:B------:R-:W-:Y:S01]  /*b460*/  UMOV UR29, UR21 ;  /* 0x00000015001d7c82 */ /* 0x000fe20008000000 */
[----:B------:R-:W-:-:S03]  /*b470*/  UMOV UR18, 0x80 ;  /* 0x0000008000127882 */ /* 0x000fc60000000000 */
[----:B------:R-:W-:Y:S02]  /*b480*/  ULEA UR24, UR24, UR5, 0xe ;  /* 0x0000000518187291 */ /* 0x000fe4000f8e703f */
[----:B------:R-:W-:Y:S02]  /*b490*/  UIADD3 UR27, UR11, UR27, URZ ;  /* 0x0000001b0b1b7290 */ /* 0x000fe4000fffe03f */
[----:B------:R-:W-:Y:S02]  /*b4a0*/  UIADD3 UR25, UR25, 0x1c050, URZ ;  /* 0x0001c05019197890 */ /* 0x000fe4000fffe03f */
[----:B------:R-:W-:-:S03]  /*b4b0*/  UIADD3 UR16, UR24, 0x2000, URZ ;  /* 0x0000200018107890 */ /* 0x000fc6000fffe03f */
[----:B------:R-:W-:Y:S02]  /*b4c0*/  UMOV UR19, UR27 ;  /* 0x0000001b00137c82 */ /* 0x000fe40008000000 */
[----:B------:R-:W-:Y:S02]  /*b4d0*/  UMOV UR17, UR25 ;  /* 0x0000001900117c82 */ /* 0x000fe40008000000 */
[----:B------:R1:W-:Y:S02]  /*b4e0*/  UTMALDG.4D [UR24], [UR6], desc[UR8] ;  /* 0x00000818060075b4 */ /* 0x0003e40008019000 */
[----:B------:R1:W-:Y:S02]  /*b4f0*/  UTMALDG.4D [UR16], [UR6], desc[UR8] ;  /* 0x00000810060075b4 */ /* 0x0003e40008019000 */
[----:B-1----:R-:W-:Y:S01]  /*b500*/  NOP ;  /* 0x0000000000007918 */ /* 0x002fe20000000000 */
.L_x_85:
[----:B------:R-:W-:Y:S05]  /*b510*/  BSYNC B0 ;  /* 0x0000000000007941 */ /* 0x000fea0003800000 */
.L_x_84:
[----:B------:R-:W-:Y:S01]  /*b520*/  BSSY B0, `(.L_x_89) ;  /* 0x0000027000007945 */ /* 0x000fe20003800000 */
[----:B------:R-:W-:-:S03]  /*b530*/  IMAD.MOV.U32 R8, RZ, RZ, RZ ;  /* 0x000000ffff087224 */ /* 0x000fc600078e00ff */
[----:B------:R-:W-:Y:S05]  /*b540*/  @!P4 BRA `(.L_x_90) ;  /* 0x000000000090c947 */ /* 0x000fea0003800000 */
[----:B------:R-:W1:Y:S01]  /*b550*/  S2R R5, SR_CgaCtaId ;  /* 0x0000000000057919 */ /* 0x000e620000008800 */
[----:B------:R-:W-:Y:S02]  /*b560*/  MOV R4, 0x400 ;  /* 0x0000040000047802 */ /* 0x000fe40000000f00 */
[----:B------:R-:W-:-:S04]  /*b570*/  MOV R7, 0x1 ;  /* 0x0000000100077802 */ /* 0x000fc80000000f00 */
[----:B------:R-:W-:Y:S02]  /*b580*/  SHF.L.U32 R7, R7, 0x1f, RZ ;  /* 0x0000001f07077819 */ /* 0x000fe400000006ff */
[----:B-1----:R-:W-:-:S04]  /*b590*/  LEA R5, R5, R4, 0x18 ;  /* 0x0000000405057211 */ /* 0x002fc800078ec0ff */
[----:B------:R-:W-:-:S04]  /*b5a0*/  LEA R4, R2, R5, 0x3 ;  /* 0x0000000502047211 */ /* 0x000fc800078e18ff */
[----:B------:R-:W1:Y:S02]  /*b5b0*/  SYNCS.PHASECHK.TRANS64.TRYWAIT P0, [R4+URZ+0x1c028], R7 ;  /* 0x01c02807040075a7 */ /* 0x000e64000800017f */
[----:B-1----:R-:W-:Y:S05]  /*b5c0*/  @!P0 BRA `(.L_x_91) ;  /* 0x0000000c00248947 */ /* 0x002fea0003800000 */
.L_x_116:
[----:B------:R-:W-:Y:S01]  /*b5d0*/  ULOP3.LUT UR5, UR4, 0x2, URZ, 0xfc, !UPT ;  /* 0x0000000204057892 */ /* 0x000fe2000f8efc3f */
[----:B-1----:R-:W-:-:S03]  /*b5e0*/  @P2 IMAD.MOV.U32 R7, RZ, RZ, 0x4000 ;  /* 0x00004000ff072424 */ /* 0x002fc600078e00ff */
[----:B------:R-:W-:Y:S01]  /*b5f0*/  UPRMT UR5, UR5, 0x9910, URZ ;  /* 0x0000991005057896 */ /* 0x000fe2000800003f */
[----:B------:R1:W-:Y:S03]  /*b600*/  @P2 SYNCS.ARRIVE.TRANS64 RZ, [R4+URZ+0x1c000], R7 ;  /* 0x01c0000704ff29a7 */ /* 0x0003e6000800003f */
[----:B------:R-:W-:-:S06]  /*b610*/  UISETP.NE.AND UP0, UPT, UR5, 0x2, UPT ;  /* 0x000000020500788c */ /* 0x000fcc000bf05270 */
[----:B------:R-:W-:-:S13]  /*b620*/  PLOP3.LUT P0, PT, PT, PT, UP0, 0x80, 0x0 ;  /* 0x000000000000781c */ /* 0x000fda0003f0f008 */
[----:B-1----:R-:W-:Y:S05]  /*b630*/  @P0 BRA `(.L_x_92) ;  /* 0x0000000000040947 */ /* 0x002fea0003800000 */
[----:B------:R-:W-:Y:S01]  /*b640*/  BPT.TRAP 0x1 ;  /* 0x000000040000795c */ /* 0x000fe20000300000 */
.L_x_92:
[----:B------:R-:W-:-:S04]  /*b650*/  LOP3.LUT P0, RZ, R0, 0x1f, RZ, 0xc0, !PT ;  /* 0x0000001f00ff7812 */ /* 0x000fc8000780c0ff */
[----:B------:R-:W-:-:S13]  /*b660*/  PLOP3.LUT P0, PT, P0, P2, PT, 0x2a, 0x0 ;  /* 0x000000000000781c */ /* 0x000fda0000704572 */
[----:B------:R-:W-:Y:S05]  /*b670*/  @P0 BRA `(.L_x_93) ;  /* 0x0000000000040947 */ /* 0x000fea0003800000 */
[----:B------:R-:W-:Y:S01]  /*b680*/  BPT.TRAP 0x1 ;  /* 0x000000040000795c */ /* 0x000fe20000300000 */
.L_x_93:
[----:B------:R-:W-:Y:S01]  /*b690*/  LEA R5, R2, R5, 0xe ;  /* 0x0000000502057211 */ /* 0x000fe200078e70ff */
[----:B------:R-:W-:Y:S01]  /*b6a0*/  ULDC.64 UR6, c[0x0][0x198] ;  /* 0x0000660000067ab9 */ /* 0x000fe20000000a00 */
[----:B------:R-:W-:Y:S01]  /*b6b0*/  R2UR UR17, R4 ;  /* 0x00000000041172ca */ /* 0x000fe200000e0000 */
[----:B------:R-:W-:Y:S01]  /*b6c0*/  UIADD3 UR6, UP0, UR6, 0x2f0, URZ ;  /* 0x000002f006067890 */ /* 0x000fe2000ff1e03f */
[----:B------:R-:W-:Y:S01]  /*b6d0*/  R2UR UR16, R5 ;  /* 0x00000000051072ca */ /* 0x000fe200000e0000 */
[----:B------:R-:W-:Y:S01]  /*b6e0*/  UMOV UR8, 0x0 ;  /* 0x0000000000087882 */ /* 0x000fe20000000000 */
[----:B------:R-:W-:Y:S01]  /*b6f0*/  UMOV UR9, 0x10000000 ;  /* 0x1000000000097882 */ /* 0x000fe20000000000 */
[----:B------:R-:W-:Y:S01]  /*b700*/  UIADD3.X UR7, URZ, UR7, URZ, UP0, !UPT ;  /* 0x000000073f077290 */ /* 0x000fe200087fe43f */
[----:B------:R-:W-:Y:S01]  /*b710*/  IADD3 R2, R2, 0x1, RZ ;  /* 0x0000000102027810 */ /* 0x000fe20007ffe0ff */
[----:B------:R-:W-:Y:S01]  /*b720*/  UMOV UR18, URZ ;  /* 0x0000003f00127c82 */ /* 0x000fe20008000000 */
[----:B------:R-:W-:Y:S01]  /*b730*/  UMOV UR19, URZ ;  /* 0x0000003f00137c82 */ /* 0x000fe20008000000 */
[----:B------:R-:W-:-:S04]  /*b740*/  IMAD.MOV.U32 R8, RZ, RZ, 0x1 ;  /* 0x00000001ff087424 */ /* 0x000fc800078e00ff */
[----:B------:R-:W-:Y:S02]  /*b750*/  UIADD3 UR17, UR17, 0x1c000, URZ ;  /* 0x0001c00011117890 */ /* 0x000fe4000fffe03f */
[----:B------:R-:W-:-:S09]  /*b760*/  UIADD3 UR16, UR16, 0x8000, URZ ;  /* 0x0000800010107890 */ /* 0x000fd2000fffe03f */
[----:B------:R1:W-:Y:S02]  /*b770*/  UTMALDG.4D [UR16], [UR6], desc[UR8] ;  /* 0x00000810060075b4 */ /* 0x0003e40008019000 */
[----:B-1----:R-:W-:Y:S01]  /*b780*/  NOP ;  /* 0x0000000000007918 */ /* 0x002fe20000000000 */
.L_x_90:
[----:B------:R-:W-:Y:S05]  /*b790*/  BSYNC B0 ;  /* 0x0000000000007941 */ /* 0x000fea0003800000 */
.L_x_89:
[----:B------:R-:W-:-:S13]  /*b7a0*/  ISETP.GE.AND P0, PT, R3, 0x41, PT ;  /* 0x000000410300780c */ /* 0x000fda0003f06270 */
[----:B------:R-:W-:Y:S05]  /*b7b0*/  @!P0 EXIT ;  /* 0x000000000000894d */ /* 0x000fea0003800000 */
[----:B------:R-:W-:Y:S01]  /*b7c0*/  IADD3 R3, R3, 0x3f, RZ ;  /* 0x0000003f03037810 */ /* 0x000fe20007ffe0ff */
[----:B------:R-:W-:Y:S01]  /*b7d0*/  BSSY B0, `(.L_x_94) ;  /* 0x0000062000007945 */ /* 0x000fe20003800000 */
[----:B------:R-:W-:Y:S02]  /*b7e0*/  LOP3.LUT P0, RZ, R0, 0x1f, RZ, 0xc0, !PT ;  /* 0x0000001f00ff7812 */ /* 0x000fe4000780c0ff */
[----:B------:R-:W-:Y:S02]  /*b7f0*/  SHF.R.S32.HI R0, RZ, 0x1f, R3 ;  /* 0x0000001fff007819 */ /* 0x000fe40000011403 */
[----:B------:R-:W-:Y:S02]  /*b800*/  PLOP3.LUT P0, PT, P0, P2, PT, 0x2a, 0x0 ;  /* 0x000000000000781c */ /* 0x000fe40000704572 */
[----:B------:R-:W-:Y:S02]  /*b810*/  LEA.HI R0, R0, R3, RZ, 0x6 ;  /* 0x0000000300007211 */ /* 0x000fe400078f30ff */
[----:B------:R-:W-:-:S02]  /*b820*/  MOV R3, UR4 ;  /* 0x0000000400037c02 */ /* 0x000fc40008000f00 */
[----:B------:R-:W-:Y:S02]  /*b830*/  SHF.R.S32.HI R4, RZ, 0x6, R0 ;  /* 0x00000006ff047819 */ /* 0x000fe40000011400 */
[----:B------:R-:W-:Y:S02]  /*b840*/  LOP3.LUT R0, R3, 0x2, RZ, 0xfc, !PT ;  /* 0x0000000203007812 */ /* 0x000fe400078efcff */
[----:B------:R-:W-:Y:S01]  /*b850*/  MOV R3, 0x1 ;  /* 0x0000000100037802 */ /* 0x000fe20000000f00 */
[----:B------:R-:W-:-:S07]  /*b860*/  IMAD.SHL.U32 R4, R4, 0x2, RZ ;  /* 0x0000000204047824 */ /* 0x000fce00078e00ff */
.L_x_105:
[----:B------:R-:W-:Y:S04]  /*b870*/  BSSY B1, `(.L_x_95) ;  /* 0x000002c000017945 */ /* 0x000fe80003800000 */
[----:B------:R-:W-:Y:S05]  /*b880*/  @!P3 BRA `(.L_x_96) ;  /* 0x0000000000a8b947 */ /* 0x000fea0003800000 */
[----:B------:R-:W1:Y:S01]  /*b890*/  S2R R6, SR_CgaCtaId ;  /* 0x0000000000067919 */ /* 0x000e620000008800 */
[----:B------:R-:W-:-:S04]  /*b8a0*/  MOV R5, 0x400 ;  /* 0x0000040000057802 */ /* 0x000fc80000000f00 */
[----:B-1----:R-:W-:Y:S02]  /*b8b0*/  LEA R7, R6, R5, 0x18 ;  /* 0x0000000506077211 */ /* 0x002fe400078ec0ff */
[----:B------:R-:W-:Y:S02]  /*b8c0*/  SHF.L.U32 R5, R3, 0x1f, RZ ;  /* 0x0000001f03057819 */ /* 0x000fe400000006ff */
[----:B------:R-:W-:-:S04]  /*b8d0*/  LEA R6, R2, R7, 0x3 ;  /* 0x0000000702067211 */ /* 0x000fc800078e18ff */
[----:B------:R-:W1:Y:S02]  /*b8e0*/  SYNCS.PHASECHK.TRANS64.TRYWAIT P4, [R6+URZ+0x1c028], R5 ;  /* 0x01c02805060075a7 */ /* 0x000e64000808017f */
[----:B-1----:R-:W-:Y:S05]  /*b8f0*/  @!P4 BRA `(.L_x_97) ;  /* 0x00000008006cc947 */ /* 0x002fea0003800000 */
.L_x_117:
[----:B-1----:R-:W-:-:S04]  /*b900*/  @P2 IMAD.MOV.U32 R5, RZ, RZ, 0x4000 ;  /* 0x00004000ff052424 */ /* 0x002fc800078e00ff */
[----:B------:R1:W-:Y:S02]  /*b910*/  @P2 SYNCS.ARRIVE.TRANS64 RZ, [R6+URZ+0x1c000], R5 ;  /* 0x01c0000506ff29a7 */ /* 0x0003e4000800003f */
[----:B-1----:R-:W-:-:S04]  /*b920*/  PRMT R5, R0, 0x9910, RZ ;  /* 0x0000991000057816 */ /* 0x002fc800000000ff */
[----:B------:R-:W-:-:S13]  /*b930*/  ISETP.NE.AND P4, PT, R5, 0x2, PT ;  /* 0x000000020500780c */ /* 0x000fda0003f85270 */
[----:B------:R-:W-:Y:S05]  /*b940*/  @P4 BRA `(.L_x_98) ;  /* 0x0000000000044947 */ /* 0x000fea0003800000 */
[----:B------:R-:W-:Y:S01]  /*b950*/  BPT.TRAP 0x1 ;  /* 0x000000040000795c */ /* 0x000fe20000300000 */
.L_x_98:
[----:B------:R-:W-:Y:S05]  /*b960*/  @P0 BRA `(.L_x_99) ;  /* 0x0000000000040947 */ /* 0x000fea0003800000 */
[----:B------:R-:W-:Y:S01]  /*b970*/  BPT.TRAP 0x1 ;  /* 0x000000040000795c */ /* 0x000fe20000300000 */
.L_x_99:
[----:B------:R-:W-:Y:S01]  /*b980*/  LEA R7, R2, R7, 0xe ;  /* 0x0000000702077211 */ /* 0x000fe200078e70ff */
[----:B------:R-:W-:Y:S01]  /*b990*/  ULDC.64 UR6, c[0x0][0x198] ;  /* 0x0000660000067ab9 */ /* 0x000fe20000000a00 */
[----:B------:R-:W-:Y:S01]  /*b9a0*/  R2UR UR17, R6 ;  /* 0x00000000061172ca */ /* 0x000fe200000e0000 */
[----:B------:R-:W-:Y:S01]  /*b9b0*/  UIADD3 UR6, UP0, UR6, 0x1f0, URZ ;  /* 0x000001f006067890 */ /* 0x000fe2000ff1e03f */
[----:B------:R-:W-:Y:S01]  /*b9c0*/  R2UR UR24, R7 ;  /* 0x00000000071872ca */ /* 0x000fe200000e0000 */
[----:B------:R-:W-:Y:S01]  /*b9d0*/  UMOV UR8, 0x0 ;  /* 0x0000000000087882 */ /* 0x000fe20000000000 */
[----:B------:R-:W-:Y:S01]  /*b9e0*/  R2UR UR19, R8 ;  /* 0x00000000081372ca */ /* 0x000fe200000e0000 */
[----:B------:R-:W-:Y:S01]  /*b9f0*/  UIADD3.X UR7, URZ, UR7, URZ, UP0, !UPT ;  /* 0x000000073f077290 */ /* 0x000fe200087fe43f */
[----:B------:R-:W-:Y:S01]  /*ba00*/  IADD3 R5, R2, 0x1, RZ ;  /* 0x0000000102057810 */ /* 0x000fe20007ffe0ff */
[----:B------:R-:W-:Y:S01]  /*ba10*/  UMOV UR9, 0x10000000 ;  /* 0x1000000000097882 */ /* 0x000fe20000000000 */
[----:B------:R-:W-:Y:S01]  /*ba20*/  UMOV UR18, URZ ;  /* 0x0000003f00127c82 */ /* 0x000fe20008000000 */
[----:B------:R-:W-:Y:S01]  /*ba30*/  UMOV UR26, 0x80 ;  /* 0x00000080001a7882 */ /* 0x000fe20000000000 */
[----:B------:R-:W-:Y:S01]  /*ba40*/  UMOV UR28, UR20 ;  /* 0x00000014001c7c82 */ /* 0x000fe20008000000 */
[----:B------:R-:W-:Y:S01]  /*ba50*/  UMOV UR29, UR21 ;  /* 0x00000015001d7c82 */ /* 0x000fe20008000000 */
[----:B------:R-:W-:Y:S01]  /*ba60*/  ISETP.NE.AND P4, PT, R5, 0x5, PT ;  /* 0x000000050500780c */ /* 0x000fe20003f85270 */
[----:B------:R-:W-:-:S02]  /*ba70*/  UIADD3 UR17, UR17, 0x1c000, URZ ;  /* 0x0001c00011117890 */ /* 0x000fc4000fffe03f */
[----:B------:R-:W-:Y:S01]  /*ba80*/  UIADD3 UR16, UR24, 0x8000, URZ ;  /* 0x0000800018107890 */ /* 0x000fe2000fffe03f */
[----:B------:R-:W-:Y:S01]  /*ba90*/  SEL R2, RZ, 0x1, P4 ;  /* 0x00000001ff027807 */ /* 0x000fe20002000000 */
[----:B------:R-:W-:Y:S02]  /*baa0*/  USHF.L.U32 UR19, UR19, 0x6, URZ ;  /* 0x0000000613137899 */ /* 0x000fe4000800063f */
[----:B------:R-:W-:Y:S01]  /*bab0*/  UIADD3 UR24, UR24, 0xa000, URZ ;  /* 0x0000a00018187890 */ /* 0x000fe2000fffe03f */
[----:B------:R-:W-:Y:S01]  /*bac0*/  LOP3.LUT R3, R3, R2, RZ, 0x3c, !PT ;  /* 0x0000000203037212 */ /* 0x000fe200078e3cff */
[----:B------:R-:W-:Y:S01]  /*bad0*/  UMOV UR25, UR17 ;  /* 0x0000001100197c82 */ /* 0x000fe20008000000 */
[----:B------:R-:W-:Y:S02]  /*bae0*/  SEL R2, R5, RZ, P4 ;  /* 0x000000ff05027207 */ /* 0x000fe40002000000 */
[----:B------:R-:W-:Y:S02]  /*baf0*/  UMOV UR27, UR19 ;  /* 0x00000013001b7c82 */ /* 0x000fe40008000000 */
[----:B------:R1:W-:Y:S02]  /*bb00*/  UTMALDG.4D [UR16], [UR6], desc[UR8] ;  /* 0x00000810060075b4 */ /* 0x0003e40008019000 */
[----:B------:R1:W-:Y:S02]  /*bb10*/  UTMALDG.4D [UR24], [UR6], desc[UR8] ;  /* 0x00000818060075b4 */ /* 0x0003e40008019000 */
[----:B-1----:R-:W-:Y:S01]  /*bb20*/  NOP ;  /* 0x0000000000007918 */ /* 0x002fe20000000000 */
.L_x_96:
[----:B------:R-:W-:Y:S05]  /*bb30*/  BSYNC B1 ;  /* 0x0000000000017941 */ /* 0x000fea0003800000 */
.L_x_95:
[----:B------:R-:W-:Y:S01]  /*bb40*/  ISETP.LT.OR P4, PT, R4, 0x4, !P3 ;  /* 0x000000040400780c */ /* 0x000fe20005f81670 */
[----:B------:R-:W-:-:S12]  /*bb50*/  BSSY B1, `(.L_x_100) ;  /* 0x0000026000017945 */ /* 0x000fd80003800000 */
[----:B------:R-:W-:Y:S05]  /*bb60*/  @P4 BRA `(.L_x_101) ;  /* 0x0000000000904947 */ /* 0x000fea0003800000 */
[----:B------:R-:W1:Y:S01]  /*bb70*/  S2R R6, SR_CgaCtaId ;  /* 0x0000000000067919 */ /* 0x000e620000008800 */
[----:B------:R-:W-:Y:S02]  /*bb80*/  MOV R5, 0x400 ;  /* 0x0000040000057802 */ /* 0x000fe40000000f00 */
[----:B------:R-:W-:Y:S02]  /*bb90*/  SHF.L.U32 R7, R3, 0x1f, RZ ;  /* 0x0000001f03077819 */ /* 0x000fe400000006ff */
[----:B-1----:R-:W-:-:S05]  /*bba0*/  LEA R5, R6, R5, 0x18 ;  /* 0x0000000506057211 */ /* 0x002fca00078ec0ff */
[----:B------:R-:W-:-:S04]  /*bbb0*/  IMAD R6, R2, 0x8, R5 ;  /* 0x0000000802067824 */ /* 0x000fc800078e0205 */
[----:B------:R-:W1:Y:S02]  /*bbc0*/  SYNCS.PHASECHK.TRANS64.TRYWAIT P4, [R6+URZ+0x1c028], R7 ;  /* 0x01c02807060075a7 */ /* 0x000e64000808017f */
[----:B-1----:R-:W-:Y:S05]  /*bbd0*/  @!P4 BRA `(.L_x_102) ;  /* 0x0000000400c8c947 */ /* 0x002fea0003800000 */
.L_x_118:
[----:B-1----:R-:W-:-:S04]  /*bbe0*/  @P1 MOV R7, 0x4000 ;  /* 0x0000400000071802 */ /* 0x002fc80000000f00 */
[----:B------:R1:W-:Y:S02]  /*bbf0*/  @P1 SYNCS.ARRIVE.TRANS64 RZ, [R6+URZ+0x1c000], R7 ;  /* 0x01c0000706ff19a7 */ /* 0x0003e4000800003f */
[----:B-1----:R-:W-:-:S04]  /*bc00*/  PRMT R7, R0, 0x9910, RZ ;  /* 0x0000991000077816 */ /* 0x002fc800000000ff */
[----:B------:R-:W-:-:S13]  /*bc10*/  ISETP.NE.AND P4, PT, R7, 0x2, PT ;  /* 0x000000020700780c */ /* 0x000fda0003f85270 */
[----:B------:R-:W-:Y:S05]  /*bc20*/  @P4 BRA `(.L_x_103) ;  /* 0x0000000000044947 */ /* 0x000fea0003800000 */
[----:B------:R-:W-:Y:S01]  /*bc30*/  BPT.TRAP 0x1 ;  /* 0x000000040000795c */ /* 0x000fe20000300000 */
.L_x_103:
[----:B------:R-:W-:Y:S05]  /*bc40*/  @P0 BRA `(.L_x_104) ;  /* 0x0000000000040947 */ /* 0x000fea0003800000 */
[----:B------:R-:W-:Y:S01]  /*bc50*/  BPT.TRAP 0x1 ;  /* 0x000000040000795c */ /* 0x000fe20000300000 */
.L_x_104:
        /* <DEDUP_REMOVED lines=8> */
[----:B------:R-:W-:Y:S01]  /*bce0*/  VIADD R2, R2, 0x1 ;  /* 0x0000000102027836 */ /* 0x000fe20000000000 */
[----:B------:R-:W-:Y:S01]  /*bcf0*/  UMOV UR9, 0x10000000 ;  /* 0x1000000000097882 */ /* 0x000fe20000000000 */
[----:B------:R-:W-:Y:S01]  /*bd00*/  UMOV UR19, URZ ;  /* 0x0000003f00137c82 */ /* 0x000fe20008000000 */
[----:B------:R-:W-:-:S02]  /*bd10*/  IADD3 R8, R8, 0x1, RZ ;  /* 0x0000000108087810 */ /* 0x000fc40007ffe0ff */
[C---:B------:R-:W-:Y:S02]  /*bd20*/  ISETP.NE.AND P4, PT, R2.reuse, 0x5, PT ;  /* 0x000000050200780c */ /* 0x040fe40003f85270 */
[----:B------:R-:W-:Y:S02]  /*bd30*/  UIADD3 UR17, UR17, 0x1c000, URZ ;  /* 0x0001c00011117890 */ /* 0x000fe4000fffe03f */
[----:B------:R-:W-:Y:S01]  /*bd40*/  UIADD3 UR16, UR16, 0x8000, URZ ;  /* 0x0000800010107890 */ /* 0x000fe2000fffe03f */
[----:B------:R-:W-:Y:S01]  /*bd50*/  SEL R6, RZ, 0x1, P4 ;  /* 0x00000001ff067807 */ /* 0x000fe20002000000 */
[----:B------:R-:W-:Y:S01]  /*bd60*/  USHF.L.U32 UR18, UR18, 0x6, URZ ;  /* 0x0000000612127899 */ /* 0x000fe2000800063f */
[----:B------:R-:W-:Y:S02]  /*bd70*/  SEL R2, R2, RZ, P4 ;  /* 0x000000ff02027207 */ /* 0x000fe40002000000 */
[----:B------:R-:W-:-:S06]  /*bd80*/  LOP3.LUT R3, R3, R6, RZ, 0x3c, !PT ;  /* 0x0000000603037212 */ /* 0x000fcc00078e3cff */
[----:B------:R1:W-:Y:S02]  /*bd90*/  UTMALDG.4D [UR16], [UR6], desc[UR8] ;  /* 0x00000810060075b4 */ /* 0x0003e40008019000 */
[----:B-1----:R-:W-:Y:S01]  /*bda0*/  NOP ;  /* 0x0000000000007918 */ /* 0x002fe20000000000 */
.L_x_101:
[----:B------:R-:W-:Y:S05]  /*bdb0*/  BSYNC B1 ;  /* 0x0000000000017941 */ /* 0x000fea0003800000 */
.L_x_100:
[C---:B------:R-:W-:Y:S02]  /*bdc0*/  ISETP.GT.AND P4, PT, R4.reuse, 0x4, PT ;  /* 0x000000040400780c */ /* 0x040fe40003f84270 */
[----:B------:R-:W-:-:S11]  /*bdd0*/  IADD3 R4, R4, -0x2, RZ ;  /* 0xfffffffe04047810 */ /* 0x000fd60007ffe0ff */
[----:B------:R-:W-:Y:S05]  /*bde0*/  @P4 BRA `(.L_x_105) ;  /* 0xfffffff800a04947 */ /* 0x000fea000383ffff */
[----:B------:R-:W-:Y:S05]  /*bdf0*/  BSYNC B0 ;  /* 0x0000000000007941 */ /* 0x000fea0003800000 */
.L_x_94:
[----:B------:R-:W-:Y:S05]  /*be00*/  EXIT ;  /* 0x000000000000794d */ /* 0x000fea0003800000 */
.L_x_15:
[----:B--2---:R-:W-:-:S04]  /*be10*/  IMAD.U32 R3, RZ, RZ, UR8 ;  /* 0x00000008ff037e24 */ /* 0x004fc8000f8e00ff */
[----:B------:R2:W3:Y:S03]  /*be20*/  SYNCS.PHASECHK.TRANS64.TRYWAIT P1, [R3+URZ+0x1c050], R4 ;  /* 0x01c05004030075a7 */ /* 0x0004e6000802017f */
[----:B---3--:R-:W-:Y:S05]  /*be30*/  @!P1 NANOSLEEP.SYNCS 0x989680 ;  /* 0x009896800000995d */ /* 0x008fea0003900000 */
[----:B------:R-:W3:Y:S02]  /*be40*/  @!P1 SYNCS.PHASECHK.TRANS64 P1, [R3+URZ+0x1c050], R4 ;  /* 0x01c05004030095a7 */ /* 0x000ee4000802007f */
[----:B---3--:R-:W-:Y:S05]  /*be50*/  @!P1 BRA `(.L_x_15) ;  /* 0xfffffffc00ec9947 */ /* 0x008fea000383ffff */
[----:B------:R-:W-:Y:S05]  /*be60*/  BRA `(.L_x_106) ;  /* 0xffffff4c00e07947 */ /* 0x000fea000383ffff */
.L_x_17:
[----:B--2---:R-:W-:-:S04]  /*be70*/  MOV R3, UR37 ;  /* 0x0000002500037c02 */ /* 0x004fc80008000f00 */
[----:B------:R2:W3:Y:S03]  /*be80*/  SYNCS.PHASECHK.TRANS64.TRYWAIT P1, [R3+URZ+0x1c000], R12 ;  /* 0x01c0000c030075a7 */ /* 0x0004e6000802017f */
[----:B---3--:R-:W-:Y:S05]  /*be90*/  @!P1 NANOSLEEP.SYNCS 0x989680 ;  /* 0x009896800000995d */ /* 0x008fea0003900000 */
[----:B------:R-:W3:Y:S02]  /*bea0*/  @!P1 SYNCS.PHASECHK.TRANS64 P1, [R3+URZ+0x1c000], R12 ;  /* 0x01c0000c030095a7 */ /* 0x000ee4000802007f */
[----:B---3--:R-:W-:Y:S05]  /*beb0*/  @!P1 BRA `(.L_x_17) ;  /* 0xfffffffc00ec9947 */ /* 0x008fea000383ffff */
[----:B------:R-:W-:Y:S05]  /*bec0*/  BRA `(.L_x_107) ;  /* 0xffffff4c00e87947 */ /* 0x000fea000383ffff */
.L_x_18:
[----:B--2---:R-:W-:-:S04]  /*bed0*/  MOV R3, UR39 ;  /* 0x0000002700037c02 */ /* 0x004fc80008000f00 */
[----:B------:R2:W3:Y:S03]  /*bee0*/  SYNCS.PHASECHK.TRANS64.TRYWAIT P1, [R3+URZ+-0x8], R2 ;  /* 0xfffff802030075a7 */ /* 0x0004e6000802017f */
[----:B---3--:R-:W-:Y:S05]  /*bef0*/  @!P1 NANOSLEEP.SYNCS 0x989680 ;  /* 0x009896800000995d */ /* 0x008fea0003900000 */
[----:B------:R-:W3:Y:S02]  /*bf00*/  @!P1 SYNCS.PHASECHK.TRANS64 P1, [R3+URZ+-0x8], R2 ;  /* 0xfffff802030095a7 */ /* 0x000ee4000802007f */
[----:B---3--:R-:W-:Y:S05]  /*bf10*/  @!P1 BRA `(.L_x_18) ;  /* 0xfffffffc00ec9947 */ /* 0x008fea000383ffff */
[----:B------:R-:W-:Y:S05]  /*bf20*/  BRA `(.L_x_108) ;  /* 0xffffff4c00e47947 */ /* 0x000fea000383ffff */
.L_x_20:
[----:B-1----:R-:W-:-:S04]  /*bf30*/  IMAD.U32 R13, RZ, RZ, UR37 ;  /* 0x00000025ff0d7e24 */ /* 0x002fc8000f8e00ff */
[----:B------:R1:W2:Y:S03]  /*bf40*/  SYNCS.PHASECHK.TRANS64.TRYWAIT P2, [R13+URZ+0x1c008], R12 ;  /* 0x01c0080c0d0075a7 */ /* 0x0002a6000804017f */
[----:B--2---:R-:W-:Y:S05]  /*bf50*/  @!P2 NANOSLEEP.SYNCS 0x989680 ;  /* 0x009896800000a95d */ /* 0x004fea0003900000 */
[----:B------:R-:W2:Y:S02]  /*bf60*/  @!P2 SYNCS.PHASECHK.TRANS64 P2, [R13+URZ+0x1c008], R12 ;  /* 0x01c0080c0d00a5a7 */ /* 0x000ea4000804007f */
[----:B--2---:R-:W-:Y:S05]  /*bf70*/  @!P2 BRA `(.L_x_20) ;  /* 0xfffffffc00eca947 */ /* 0x004fea000383ffff */
[----:B------:R-:W-:Y:S05]  /*bf80*/  BRA `(.L_x_109) ;  /* 0xffffff6c00c47947 */ /* 0x000fea000383ffff */
.L_x_25:
[----:B-1----:R-:W-:-:S04]  /*bf90*/  MOV R7, UR4 ;  /* 0x0000000400077c02 */ /* 0x002fc80008000f00 */
[----:B------:R1:W2:Y:S03]  /*bfa0*/  SYNCS.PHASECHK.TRANS64.TRYWAIT P3, [R7+URZ+0x1c000], R4 ;  /* 0x01c00004070075a7 */ /* 0x0002a6000806017f */
[----:B--2---:R-:W-:Y:S05]  /*bfb0*/  @!P3 NANOSLEEP.SYNCS 0x989680 ;  /* 0x009896800000b95d */ /* 0x004fea0003900000 */
[----:B------:R-:W2:Y:S02]  /*bfc0*/  @!P3 SYNCS.PHASECHK.TRANS64 P3, [R7+URZ+0x1c000], R4 ;  /* 0x01c000040700b5a7 */ /* 0x000ea4000806007f */
[----:B--2---:R-:W-:Y:S05]  /*bfd0*/  @!P3 BRA `(.L_x_25) ;  /* 0xfffffffc00ecb947 */ /* 0x004fea000383ffff */
[----:B------:R-:W-:Y:S05]  /*bfe0*/  BRA `(.L_x_110) ;  /* 0xffffff7000587947 */ /* 0x000fea000383ffff */
.L_x_29:
[----:B-1----:R-:W-:-:S04]  /*bff0*/  MOV R14, UR4 ;  /* 0x00000004000e7c02 */ /* 0x002fc80008000f00 */
[----:B------:R1:W2:Y:S03]  /*c000*/  SYNCS.PHASECHK.TRANS64.TRYWAIT P3, [R14+URZ+0x1c000], R17 ;  /* 0x01c000110e0075a7 */ /* 0x0002a6000806017f */
[----:B--2---:R-:W-:Y:S05]  /*c010*/  @!P3 NANOSLEEP.SYNCS 0x989680 ;  /* 0x009896800000b95d */ /* 0x004fea0003900000 */
[----:B------:R-:W2:Y:S02]  /*c020*/  @!P3 SYNCS.PHASECHK.TRANS64 P3, [R14+URZ+0x1c000], R17 ;  /* 0x01c000110e00b5a7 */ /* 0x000ea4000806007f */
[----:B--2---:R-:W-:Y:S05]  /*c030*/  @!P3 BRA `(.L_x_29) ;  /* 0xfffffffc00ecb947 */ /* 0x004fea000383ffff */
[----:B------:R-:W-:Y:S05]  /*c040*/  BRA `(.L_x_28) ;  /* 0xffffff9000fc7947 */ /* 0x000fea000383ffff */
.L_x_37:
[----:B-1----:R-:W-:-:S04]  /*c050*/  IMAD.U32 R7, RZ, RZ, UR4 ;  /* 0x00000004ff077e24 */ /* 0x002fc8000f8e00ff */
[----:B------:R1:W2:Y:S03]  /*c060*/  SYNCS.PHASECHK.TRANS64.TRYWAIT P3, [R7+URZ+0x1c000], R4 ;  /* 0x01c00004070075a7 */ /* 0x0002a6000806017f */
[----:B--2---:R-:W-:Y:S05]  /*c070*/  @!P3 NANOSLEEP.SYNCS 0x989680 ;  /* 0x009896800000b95d */ /* 0x004fea0003900000 */
[----:B------:R-:W2:Y:S02]  /*c080*/  @!P3 SYNCS.PHASECHK.TRANS64 P3, [R7+URZ+0x1c000], R4 ;  /* 0x01c000040700b5a7 */ /* 0x000ea4000806007f */
[----:B--2---:R-:W-:Y:S05]  /*c090*/  @!P3 BRA `(.L_x_37) ;  /* 0xfffffffc00ecb947 */ /* 0x004fea000383ffff */
[----:B------:R-:W-:Y:S05]  /*c0a0*/  BRA `(.L_x_111) ;  /* 0xffffff9400cc7947 */ /* 0x000fea000383ffff */
.L_x_41:
[----:B-1----:R-:W-:-:S04]  /*c0b0*/  MOV R12, UR4 ;  /* 0x00000004000c7c02 */ /* 0x002fc80008000f00 */
[----:B------:R1:W2:Y:S03]  /*c0c0*/  SYNCS.PHASECHK.TRANS64.TRYWAIT P3, [R12+URZ+0x1c000], R13 ;  /* 0x01c0000d0c0075a7 */ /* 0x0002a6000806017f */
[----:B--2---:R-:W-:Y:S05]  /*c0d0*/  @!P3 NANOSLEEP.SYNCS 0x989680 ;  /* 0x009896800000b95d */ /* 0x004fea0003900000 */
[----:B------:R-:W2:Y:S02]  /*c0e0*/  @!P3 SYNCS.PHASECHK.TRANS64 P3, [R12+URZ+0x1c000], R13 ;  /* 0x01c0000d0c00b5a7 */ /* 0x000ea4000806007f */
[----:B--2---:R-:W-:Y:S05]  /*c0f0*/  @!P3 BRA `(.L_x_41) ;  /* 0xfffffffc00ecb947 */ /* 0x004fea000383ffff */
[----:B------:R-:W-:Y:S05]  /*c100*/  BRA `(.L_x_40) ;  /* 0xffffffbc00847947 */ /* 0x000fea000383ffff */
.L_x_57:
[----:B-1----:R-:W-:-:S04]  /*c110*/  MOV R3, UR39 ;  /* 0x0000002700037c02 */ /* 0x002fc80008000f00 */
[----:B------:R1:W2:Y:S03]  /*c120*/  SYNCS.PHASECHK.TRANS64.TRYWAIT P0, [R3+URZ+0x8], R0 ;  /* 0x00000800030075a7 */ /* 0x0002a6000800017f */
[----:B--2---:R-:W-:Y:S05]  /*c130*/  @!P0 NANOSLEEP.SYNCS 0x989680 ;  /* 0x009896800000895d */ /* 0x004fea0003900000 */
[----:B------:R-:W2:Y:S02]  /*c140*/  @!P0 SYNCS.PHASECHK.TRANS64 P0, [R3+URZ+0x8], R0 ;  /* 0x00000800030085a7 */ /* 0x000ea4000800007f */
[----:B--2---:R-:W-:Y:S05]  /*c150*/  @!P0 BRA `(.L_x_57) ;  /* 0xfffffffc00ec8947 */ /* 0x004fea000383ffff */
[----:B------:R-:W-:Y:S05]  /*c160*/  BRA `(.L_x_112) ;  /* 0xffffffc8007c7947 */ /* 0x000fea000383ffff */
.L_x_76:
[----:B--2---:R2:W4:Y:S02]  /*c170*/  SYNCS.PHASECHK.TRANS64.TRYWAIT P0, [R4+URZ+0x1c060], R3 ;  /* 0x01c06003040075a7 */ /* 0x004524000800017f */
[----:B----4-:R-:W-:Y:S05]  /*c180*/  @!P0 NANOSLEEP.SYNCS 0x989680 ;  /* 0x009896800000895d */ /* 0x010fea0003900000 */
[----:B------:R-:W4:Y:S02]  /*c190*/  @!P0 SYNCS.PHASECHK.TRANS64 P0, [R4+URZ+0x1c060], R3 ;  /* 0x01c06003040085a7 */ /* 0x000f24000800007f */
[----:B----4-:R-:W-:Y:S05]  /*c1a0*/  @!P0 BRA `(.L_x_76) ;  /* 0xfffffffc00f08947 */ /* 0x010fea000383ffff */
[----:B------:R-:W-:Y:S05]  /*c1b0*/  BRA `(.L_x_113) ;  /* 0xffffffe800f47947 */ /* 0x000fea000383ffff */
.L_x_81:
[----:B-1----:R1:W2:Y:S02]  /*c1c0*/  SYNCS.PHASECHK.TRANS64.TRYWAIT P0, [R2+URZ+0x1c028], R5 ;  /* 0x01c02805020075a7 */ /* 0x0022a4000800017f */
[----:B--2---:R-:W-:Y:S05]  /*c1d0*/  @!P0 NANOSLEEP.SYNCS 0x989680 ;  /* 0x009896800000895d */ /* 0x004fea0003900000 */
[----:B------:R-:W2:Y:S02]  /*c1e0*/  @!P0 SYNCS.PHASECHK.TRANS64 P0, [R2+URZ+0x1c028], R5 ;  /* 0x01c02805020085a7 */ /* 0x000ea4000800007f */
[----:B--2---:R-:W-:Y:S05]  /*c1f0*/  @!P0 BRA `(.L_x_81) ;  /* 0xfffffffc00f08947 */ /* 0x004fea000383ffff */
[----:B------:R-:W-:Y:S05]  /*c200*/  BRA `(.L_x_114) ;  /* 0xffffffec008c7947 */ /* 0x000fea000383ffff */
.L_x_86:
[----:B-1----:R1:W2:Y:S02]  /*c210*/  SYNCS.PHASECHK.TRANS64.TRYWAIT P0, [R5+URZ+0x1c060], R6 ;  /* 0x01c06006050075a7 */ /* 0x0022a4000800017f */
[----:B--2---:R-:W-:Y:S05]  /*c220*/  @!P0 NANOSLEEP.SYNCS 0x989680 ;  /* 0x009896800000895d */ /* 0x004fea0003900000 */
[----:B------:R-:W2:Y:S02]  /*c230*/  @!P0 SYNCS.PHASECHK.TRANS64 P0, [R5+URZ+0x1c060], R6 ;  /* 0x01c06006050085a7 */ /* 0x000ea4000800007f */
[----:B--2---:R-:W-:Y:S05]  /*c240*/  @!P0 BRA `(.L_x_86) ;  /* 0xfffffffc00f08947 */ /* 0x004fea000383ffff */
[----:B------:R-:W-:Y:S05]  /*c250*/  BRA `(.L_x_115) ;  /* 0xfffffff000247947 */ /* 0x000fea000383ffff */
.L_x_91:
[----:B-1----:R1:W2:Y:S02]  /*c260*/  SYNCS.PHASECHK.TRANS64.TRYWAIT P0, [R4+URZ+0x1c028], R7 ;  /* 0x01c02807040075a7 */ /* 0x0022a4000800017f */
[----:B--2---:R-:W-:Y:S05]  /*c270*/  @!P0 NANOSLEEP.SYNCS 0x989680 ;  /* 0x009896800000895d */ /* 0x004fea0003900000 */
[----:B------:R-:W2:Y:S02]  /*c280*/  @!P0 SYNCS.PHASECHK.TRANS64 P0, [R4+URZ+0x1c028], R7 ;  /* 0x01c02807040085a7 */ /* 0x000ea4000800007f */
[----:B--2---:R-:W-:Y:S05]  /*c290*/  @!P0 BRA `(.L_x_91) ;  /* 0xfffffffc00f08947 */ /* 0x004fea000383ffff */
[----:B------:R-:W-:Y:S05]  /*c2a0*/  BRA `(.L_x_116) ;  /* 0xfffffff000c87947 */ /* 0x000fea000383ffff */
.L_x_97:
[----:B-1----:R1:W2:Y:S02]  /*c2b0*/  SYNCS.PHASECHK.TRANS64.TRYWAIT P4, [R6+URZ+0x1c028], R5 ;  /* 0x01c02805060075a7 */ /* 0x0022a4000808017f */
[----:B--2---:R-:W-:Y:S05]  /*c2c0*/  @!P4 NANOSLEEP.SYNCS 0x989680 ;  /* 0x009896800000c95d */ /* 0x004fea0003900000 */
[----:B------:R-:W2:Y:S02]  /*c2d0*/  @!P4 SYNCS.PHASECHK.TRANS64 P4, [R6+URZ+0x1c028], R5 ;  /* 0x01c028050600c5a7 */ /* 0x000ea4000808007f */
[----:B--2---:R-:W-:Y:S05]  /*c2e0*/  @!P4 BRA `(.L_x_97) ;  /* 0xfffffffc00f0c947 */ /* 0x004fea000383ffff */
[----:B------:R-:W-:Y:S05]  /*c2f0*/  BRA `(.L_x_117) ;  /* 0xfffffff400807947 */ /* 0x000fea000383ffff */
.L_x_102:
[----:B-1----:R1:W2:Y:S02]  /*c300*/  SYNCS.PHASECHK.TRANS64.TRYWAIT P4, [R6+URZ+0x1c028], R7 ;  /* 0x01c02807060075a7 */ /* 0x0022a4000808017f */
[----:B--2---:R-:W-:Y:S05]  /*c310*/  @!P4 NANOSLEEP.SYNCS 0x989680 ;  /* 0x009896800000c95d */ /* 0x004fea0003900000 */
[----:B------:R-:W2:Y:S02]  /*c320*/  @!P4 SYNCS.PHASECHK.TRANS64 P4, [R6+URZ+0x1c028], R7 ;  /* 0x01c028070600c5a7 */ /* 0x000ea4000808007f */
[----:B--2---:R-:W-:Y:S05]  /*c330*/  @!P4 BRA `(.L_x_102) ;  /* 0xfffffffc00f0c947 */ /* 0x004fea000383ffff */
[----:B------:R-:W-:Y:S05]  /*c340*/  BRA `(.L_x_118) ;  /* 0xfffffff800247947 */ /* 0x000fea000383ffff */
        .weak           $__internal_0_$__cuda_sm20_rcp_rn_f32_slowpath
        .type           $__internal_0_$__cuda_sm20_rcp_rn_f32_slowpath,@function
        .size           $__internal_0_$__cuda_sm20_rcp_rn_f32_slowpath,(.L_x_124 - $__internal_0_$__cuda_sm20_rcp_rn_f32_slowpath)
$__internal_0_$__cuda_sm20_rcp_rn_f32_slowpath:
[----:B------:R-:W-:Y:S01]  /*c350*/  IMAD.SHL.U32 R0, R2, 0x2, RZ ;  /* 0x0000000202007824 */ /* 0x000fe200078e00ff */
[----:B------:R-:W-:Y:S04]  /*c360*/  BSSY B2, `(.L_x_119) ;  /* 0x0000030000027945 */ /* 0x000fe80003800000 */
[----:B------:R-:W-:-:S04]  /*c370*/  SHF.R.U32.HI R13, RZ, 0x18, R0 ;  /* 0x00000018ff0d7819 */ /* 0x000fc80000011600 */
[----:B------:R-:W-:-:S13]  /*c380*/  ISETP.NE.U32.AND P0, PT, R13, RZ, PT ;  /* 0x000000ff0d00720c */ /* 0x000fda0003f05070 */
[----:B------:R-:W-:Y:S05]  /*c390*/  @P0 BRA `(.L_x_120) ;  /* 0x0000000000280947 */ /* 0x000fea0003800000 */
[----:B------:R-:W-:-:S04]  /*c3a0*/  SHF.L.U32 R0, R2, 0x1, RZ ;  /* 0x0000000102007819 */ /* 0x000fc800000006ff */
[----:B------:R-:W-:-:S13]  /*c3b0*/  ISETP.NE.AND P0, PT, R0, RZ, PT ;  /* 0x000000ff0000720c */ /* 0x000fda0003f05270 */
[----:B------:R-:W-:Y:S01]  /*c3c0*/  @P0 FFMA R11, R2, 1.84467440737095516160e+19, RZ ;  /* 0x5f800000020b0823 */ /* 0x000fe200000000ff */
[----:B------:R-:W-:Y:S08]  /*c3d0*/  @!P0 MUFU.RCP R3, R2 ;  /* 0x0000000200038308 */ /* 0x000ff00000001000 */
[----:B------:R-:W1:Y:S02]  /*c3e0*/  @P0 MUFU.RCP R0, R11 ;  /* 0x0000000b00000308 */ /* 0x000e640000001000 */
[----:B-1----:R-:W-:-:S04]  /*c3f0*/  @P0 FFMA R12, R11, R0, -1 ;  /* 0xbf8000000b0c0423 */ /* 0x002fc80000000000 */
[----:B------:R-:W-:-:S04]  /*c400*/  @P0 FADD.FTZ R13, -R12, -RZ ;  /* 0x800000ff0c0d0221 */ /* 0x000fc80000010100 */
[----:B------:R-:W-:-:S04]  /*c410*/  @P0 FFMA R0, R0, R13, R0 ;  /* 0x0000000d00000223 */ /* 0x000fc80000000000 */
[----:B------:R-:W-:Y:S01]  /*c420*/  @P0 FFMA R3, R0, 1.84467440737095516160e+19, RZ ;  /* 0x5f80000000030823 */ /* 0x000fe200000000ff */
[----:B------:R-:W-:Y:S06]  /*c430*/  BRA `(.L_x_121) ;  /* 0x0000000000887947 */ /* 0x000fec0003800000 */
.L_x_120:
[----:B------:R-:W-:-:S04]  /*c440*/  IADD3 R19, R13, -0xfd, RZ ;  /* 0xffffff030d137810 */ /* 0x000fc80007ffe0ff */
[----:B------:R-:W-:-:S13]  /*c450*/  ISETP.GT.U32.AND P0, PT, R19, 0x1, PT ;  /* 0x000000011300780c */ /* 0x000fda0003f04070 */
[----:B------:R-:W-:Y:S05]  /*c460*/  @P0 BRA `(.L_x_122) ;  /* 0x0000000000780947 */ /* 0x000fea0003800000 */
[----:B------:R-:W-:Y:S01]  /*c470*/  LOP3.LUT R0, R2, 0x7fffff, RZ, 0xc0, !PT ;  /* 0x007fffff02007812 */ /* 0x000fe200078ec0ff */
[----:B------:R-:W-:-:S03]  /*c480*/  IMAD.MOV.U32 R14, RZ, RZ, 0x3 ;  /* 0x00000003ff0e7424 */ /* 0x000fc600078e00ff */
[----:B------:R-:W-:Y:S02]  /*c490*/  LOP3.LUT R0, R0, 0x3f800000, RZ, 0xfc, !PT ;  /* 0x3f80000000007812 */ /* 0x000fe400078efcff */
[----:B------:R-:W-:Y:S02]  /*c4a0*/  SHF.L.U32 R14, R14, R19, RZ ;  /* 0x000000130e0e7219 */ /* 0x000fe400000006ff */
[----:B------:R-:W1:Y:S02]  /*c4b0*/  MUFU.RCP R3, R0 ;  /* 0x0000000000037308 */ /* 0x000e640000001000 */
[----:B-1----:R-:W-:-:S04]  /*c4c0*/  FFMA R11, R0, R3, -1 ;  /* 0xbf800000000b7423 */ /* 0x002fc80000000003 */
[----:B------:R-:W-:-:S04]  /*c4d0*/  FADD.FTZ R12, -R11, -RZ ;  /* 0x800000ff0b0c7221 */ /* 0x000fc80000010100 */
[CCC-:B------:R-:W-:Y:S01]  /*c4e0*/  FFMA.RM R11, R3.reuse, R12.reuse, R3.reuse ;  /* 0x0000000c030b7223 */ /* 0x1c0fe20000004003 */
[----:B------:R-:W-:-:S04]  /*c4f0*/  FFMA.RP R12, R3, R12, R3 ;  /* 0x0000000c030c7223 */ /* 0x000fc80000008003 */
[C---:B------:R-:W-:Y:S02]  /*c500*/  LOP3.LUT R3, R11.reuse, 0x7fffff, RZ, 0xc0, !PT ;  /* 0x007fffff0b037812 */ /* 0x040fe400078ec0ff */
[----:B------:R-:W-:Y:S02]  /*c510*/  FSETP.NEU.FTZ.AND P0, PT, R11, R12, PT ;  /* 0x0000000c0b00720b */ /* 0x000fe40003f1d000 */
[----:B------:R-:W-:Y:S02]  /*c520*/  LOP3.LUT R3, R3, 0x800000, RZ, 0xfc, !PT ;  /* 0x0080000003037812 */ /* 0x000fe400078efcff */
[----:B------:R-:W-:Y:S02]  /*c530*/  SEL R11, RZ, 0xffffffff, !P0 ;  /* 0xffffffffff0b7807 */ /* 0x000fe40004000000 */
[----:B------:R-:W-:Y:S02]  /*c540*/  LOP3.LUT R14, R14, R3, RZ, 0xc0, !PT ;  /* 0x000000030e0e7212 */ /* 0x000fe400078ec0ff */
[----:B------:R-:W-:-:S02]  /*c550*/  IADD3 R0, -R11, RZ, RZ ;  /* 0x000000ff0b007210 */ /* 0x000fc40007ffe1ff */
[-C--:B------:R-:W-:Y:S02]  /*c560*/  SHF.R.U32.HI R14, RZ, R19.reuse, R14 ;  /* 0x00000013ff0e7219 */ /* 0x080fe4000001160e */
[----:B------:R-:W-:Y:S02]  /*c570*/  LOP3.LUT P1, RZ, R0, R19, R3, 0xf8, !PT ;  /* 0x0000001300ff7212 */ /* 0x000fe4000782f803 */
[C---:B------:R-:W-:Y:S02]  /*c580*/  LOP3.LUT P0, RZ, R14.reuse, 0x1, RZ, 0xc0, !PT ;  /* 0x000000010eff7812 */ /* 0x040fe4000780c0ff */
[----:B------:R-:W-:-:S04]  /*c590*/  LOP3.LUT P2, RZ, R14, 0x2, RZ, 0xc0, !PT ;  /* 0x000000020eff7812 */ /* 0x000fc8000784c0ff */
[----:B------:R-:W-:Y:S02]  /*c5a0*/  PLOP3.LUT P0, PT, P0, P1, P2, 0xe0, 0x0 ;  /* 0x000000000000781c */ /* 0x000fe40000703c20 */
[----:B------:R-:W-:Y:S02]  /*c5b0*/  LOP3.LUT P1, RZ, R2, 0x7fffff, RZ, 0xc0, !PT ;  /* 0x007fffff02ff7812 */ /* 0x000fe4000782c0ff */
[----:B------:R-:W-:-:S04]  /*c5c0*/  SEL R0, RZ, 0x1, !P0 ;  /* 0x00000001ff007807 */ /* 0x000fc80004000000 */
[----:B------:R-:W-:-:S04]  /*c5d0*/  IADD3 R0, -R0, RZ, RZ ;  /* 0x000000ff00007210 */ /* 0x000fc80007ffe1ff */
[----:B------:R-:W-:Y:S01]  /*c5e0*/  ISETP.GE.AND P0, PT, R0, RZ, PT ;  /* 0x000000ff0000720c */ /* 0x000fe20003f06270 */
[----:B------:R-:W-:-:S05]  /*c5f0*/  VIADD R0, R13, 0xffffff04 ;  /* 0xffffff040d007836 */ /* 0x000fca0000000000 */
[----:B------:R-:W-:-:S07]  /*c600*/  SHF.R.U32.HI R3, RZ, R0, R3 ;  /* 0x00000000ff037219 */ /* 0x000fce0000011603 */
[----:B------:R-:W-:-:S04]  /*c610*/  @!P0 IADD3 R3, R3, 0x1, RZ ;  /* 0x0000000103038810 */ /* 0x000fc80007ffe0ff */
[----:B------:R-:W-:-:S04]  /*c620*/  @!P1 SHF.L.U32 R3, R3, 0x1, RZ ;  /* 0x0000000103039819 */ /* 0x000fc800000006ff */
[----:B------:R-:W-:Y:S01]  /*c630*/  LOP3.LUT R3, R3, 0x80000000, R2, 0xf8, !PT ;  /* 0x8000000003037812 */ /* 0x000fe200078ef802 */
[----:B------:R-:W-:Y:S06]  /*c640*/  BRA `(.L_x_121) ;  /* 0x0000000000047947 */ /* 0x000fec0003800000 */
.L_x_122:
[----:B------:R1:W2:Y:S02]  /*c650*/  MUFU.RCP R3, R2 ;  /* 0x0000000200037308 */ /* 0x0002a40000001000 */
.L_x_121:
[----:B------:R-:W-:Y:S05]  /*c660*/  BSYNC B2 ;  /* 0x0000000000027941 */ /* 0x000fea0003800000 */
.L_x_119:
[----:B--2---:R-:W-:Y:S01]  /*c670*/  IMAD.MOV.U32 R0, RZ, RZ, R3 ;  /* 0x000000ffff007224 */ /* 0x004fe200078e0003 */
[----:B-1----:R-:W-:Y:S02]  /*c680*/  MOV R2, R15 ;  /* 0x0000000f00027202 */ /* 0x002fe40000000f00 */
[----:B------:R-:W-:-:S04]  /*c690*/  MOV R3, 0x0 ;  /* 0x0000000000037802 */ /* 0x000fc80000000f00 */
[----:B------:R-:W-:Y:S05]  /*c6a0*/  RET.REL.NODEC R2 `(_ZN7cutlass13device_kernelINS_4fmha6kernel28FmhaKernelTmaWarpSpecializedINS1_10collective30FmhaMainloopTmaWarpSpecializedINS_12float_e4m3_tEffN4cute5tupleIJNS7_1CILi128EEENS9_ILi64EEENS9_ILi256EEEEEENS8_IJiNS9_ILi1EEENS8_IJiiEEEEEESG_NS8_IJSE_iSF_EEENS4_14ResidualFusionEJEEENS4_15FmhaFwdEpilogueIS6_fNS8_IJSB_SC_SB_EEEEENS2_23IndividualTileSchedulerEJEEEEEvNT_6ParamsE) ;  /* 0xffffff3802547950 */ /* 0x000fea0003c3ffff */
.L_x_123:
[----:B------:R-:W-:-:S00]  /*c6b0*/  BRA `(.L_x_123) ;  /* 0xfffffffc00fc7947 */ /* 0x000fc0000383ffff */
[----:B------:R-:W-:-:S00]  /*c6c0*/  NOP ;  /* 0x0000000000007918 */ /* 0x000fc00000000000 */
        /* <DEDUP_REMOVED lines=11> */
.L_x_124:


//--------------------- .nv.global.init           --------------------------
	.section	.nv.global.init,"aw",@progbits
.nv.global.init:
	.type		$str$24,@object
	.size		$str$24,($str$25 - $str$24)
$str$24:
        /*0000*/ 	.byte	0x28, 0x61, 0x64, 0x64, 0x72, 0x65, 0x73, 0x73, 0x20, 0x26, 0x20, 0x6d, 0x61, 0x73, 0x6b, 0x29
        /*0010*/ 	.byte	0x20, 0x3d, 0x3d, 0x20, 0x30, 0x00
	.type		$str$25,@object
	.size		$str$25,(__unnamed_1 - $str$25)
$str$25:
        /*0016*/ 	.byte	0x2f, 0x74, 0x6d, 0x70, 0x2f, 0x63, 0x75, 0x74, 0x6c, 0x61, 0x73, 0x73, 0x5f, 0x73, 0x77, 0x65
        /*0026*/ 	.byte	0x65, 0x70, 0x5f, 0x73, 0x72, 0x63, 0x2f, 0x69, 0x6e, 0x63, 0x6c, 0x75, 0x64, 0x65, 0x2f, 0x63
        /*0036*/ 	.byte	0x75, 0x74, 0x65, 0x2f, 0x70, 0x6f, 0x69, 0x6e, 0x74, 0x65, 0x72, 0x5f, 0x66, 0x6c, 0x61, 0x67
        /*0046*/ 	.byte	0x67, 0x65, 0x64, 0x2e, 0x68, 0x70, 0x70, 0x00
	.type		__unnamed_1,@object
	.size		__unnamed_1,(__unnamed_2 - __unnamed_1)
__unnamed_1:
        /*004e*/ 	.byte	0x61, 0x75, 0x74, 0x6f, 0x20, 0x63, 0x75, 0x74, 0x65, 0x3a, 0x3a, 0x61, 0x73, 0x5f, 0x70, 0x6f
        /* <DEDUP_REMOVED lines=27> */
        /*020e*/ 	.byte	0x43, 0x3c, 0x34, 0x30, 0x39, 0x36, 0x3e, 0x3e, 0x3e, 0x3e, 0x3e, 0x5d, 0x00
	.type		__unnamed_2,@object
	.size		__unnamed_2,(.L_1 - __unnamed_2)
__unnamed_2:
        /* <DEDUP_REMOVED lines=29> */
.L_1:


//--------------------- .nv.shared._ZN7cutlass13device_kernelINS_4fmha6kernel28FmhaKernelTmaWarpSpecializedINS1_10collective30FmhaMainloopTmaWarpSpecializedINS_12float_e4m3_tEffN4cute5tupleIJNS7_1CILi128EEENS9_ILi64EEENS9_ILi256EEEEEENS8_IJiNS9_ILi1EEENS8_IJiiEEEEEESG_NS8_IJSE_iSF_EEENS4_14ResidualFusionEJEEENS4_15FmhaFwdEpilogueIS6_fNS8_IJSB_SC_SB_EEEEENS2_23IndividualTileSchedulerEJEEEEEvNT_6ParamsE --------------------------
	.section	.nv.shared._ZN7cutlass13device_kernelINS_4fmha6kernel28FmhaKernelTmaWarpSpecializedINS1_10collective30FmhaMainloopTmaWarpSpecializedINS_12float_e4m3_tEffN4cute5tupleIJNS7_1CILi128EEENS9_ILi64EEENS9_ILi256EEEEEENS8_IJiNS9_ILi1EEENS8_IJiiEEEEEESG_NS8_IJSE_iSF_EEENS4_14ResidualFusionEJEEENS4_15FmhaFwdEpilogueIS6_fNS8_IJSB_SC_SB_EEEEENS2_23IndividualTileSchedulerEJEEEEEvNT_6ParamsE,"aw",@nobits
	.sectionflags	@""
	.align	16
	.zero		1024


//--------------------- .nv.shared.reserved.0     --------------------------
	.section	.nv.shared.reserved.0,"aw",@nobits
	.weak		__nv_reservedSMEM_offset_0_alias
	.size		__nv_reservedSMEM_offset_0_alias, 0, 0
	.other		__nv_reservedSMEM_offset_0_alias,@"STO_CUDA_RESERVED_SHARED STV_DEFAULT"
__nv_reservedSMEM_offset_0_alias:
	.zero		0


//--------------------- .nv.global                --------------------------
	.section	.nv.global,"aw",@nobits
.nv.global:
	.type		_ZN39_INTERNAL_3aa4d68c_4_k_cu_168544d9_29064cute1_E,@object
	.size		_ZN39_INTERNAL_3aa4d68c_4_k_cu_168544d9_29064cute1_E,(_ZN39_INTERNAL_3aa4d68c_4_k_cu_168544d9_29064cuda3std3__45__cpo6cbeginE - _ZN39_INTERNAL_3aa4d68c_4_k_cu_168544d9_29064cute1_E)
_ZN39_INTERNAL_3aa4d68c_4_k_cu_168544d9_29064cute1_E:
	.zero		1
	.type		_ZN39_INTERNAL_3aa4d68c_4_k_cu_168544d9_29064cuda3std3__45__cpo6cbeginE,@object
	.size		_ZN39_INTERNAL_3aa4d68c_4_k_cu_168544d9_29064cuda3std3__45__cpo6cbeginE,(_ZN39_INTERNAL_3aa4d68c_4_k_cu_168544d9_29064cuda3std3__48in_placeE - _ZN39_INTERNAL_3aa4d68c_4_k_cu_168544d9_29064cuda3std3__45__cpo6cbeginE)
_ZN39_INTERNAL_3aa4d68c_4_k_cu_168544d9_29064cuda3std3__45__cpo6cbeginE:
	.zero		1
	.type		_ZN39_INTERNAL_3aa4d68c_4_k_cu_168544d9_29064cuda3std3__48in_placeE,@object
	.size		_ZN39_INTERNAL_3aa4d68c_4_k_cu_168544d9_29064cuda3std3__48in_placeE,(_ZN39_INTERNAL_3aa4d68c_4_k_cu_168544d9_29064cuda3std6ranges3__45__cpo9iter_moveE - _ZN39_INTERNAL_3aa4d68c_4_k_cu_168544d9_29064cuda3std3__48in_placeE)
_ZN39_INTERNAL_3aa4d68c_4_k_cu_168544d9_29064cuda3std3__48in_placeE:
	.zero		1
	.type		_ZN39_INTERNAL_3aa4d68c_4_k_cu_168544d9_29064cuda3std6ranges3__45__cpo9iter_moveE,@object
	.size		_ZN39_INTERNAL_3aa4d68c_4_k_cu_168544d9_29064cuda3std6ranges3__45__cpo9iter_moveE,(_ZN39_INTERNAL_3aa4d68c_4_k_cu_168544d9_29064cuda3std3__45__cpo5beginE - _ZN39_INTERNAL_3aa4d68c_4_k_cu_168544d9_29064cuda3std6ranges3__45__cpo9iter_moveE)
_ZN39_INTERNAL_3aa4d68c_4_k_cu_168544d9_29064cuda3std6ranges3__45__cpo9iter_moveE:
	.zero		1
	.type		_ZN39_INTERNAL_3aa4d68c_4_k_cu_168544d9_29064cuda3std3__45__cpo5beginE,@object
	.size		_ZN39_INTERNAL_3aa4d68c_4_k_cu_168544d9_29064cuda3std3__45__cpo5beginE,(_ZN39_INTERNAL_3aa4d68c_4_k_cu_168544d9_29064cuda3std3__441_GLOBAL__N__3aa4d68c_4_k_cu_168544d9_29066ignoreE - _ZN39_INTERNAL_3aa4d68c_4_k_cu_168544d9_29064cuda3std3__45__cpo5beginE)
_ZN39_INTERNAL_3aa4d68c_4_k_cu_168544d9_29064cuda3std3__45__cpo5beginE:
	.zero		1
	.type		_ZN39_INTERNAL_3aa4d68c_4_k_cu_168544d9_29064cuda3std3__441_GLOBAL__N__3aa4d68c_4_k_cu_168544d9_29066ignoreE,@object
	.size		_ZN39_INTERNAL_3aa4d68c_4_k_cu_168544d9_29064cuda3std3__441_GLOBAL__N__3aa4d68c_4_k_cu_168544d9_29066ignoreE,(_ZN39_INTERNAL_3aa4d68c_4_k_cu_168544d9_29064cute7productE - _ZN39_INTERNAL_3aa4d68c_4_k_cu_168544d9_29064cuda3std3__441_GLOBAL__N__3aa4d68c_4_k_cu_168544d9_29066ignoreE)
_ZN39_INTERNAL_3aa4d68c_4_k_cu_168544d9_29064cuda3std3__441_GLOBAL__N__3aa4d68c_4_k_cu_168544d9_29066ignoreE:
	.zero		1
	.type		_ZN39_INTERNAL_3aa4d68c_4_k_cu_168544d9_29064cute7productE,@object
	.size		_ZN39_INTERNAL_3aa4d68c_4_k_cu_168544d9_29064cute7productE,(_ZN39_INTERNAL_3aa4d68c_4_k_cu_168544d9_29064cuda3std3__45__cpo3endE - _ZN39_INTERNAL_3aa4d68c_4_k_cu_168544d9_29064cute7productE)
_ZN39_INTERNAL_3aa4d68c_4_k_cu_168544d9_29064cute7productE:
	.zero		1
	.type		_ZN39_INTERNAL_3aa4d68c_4_k_cu_168544d9_29064cuda3std3__45__cpo3endE,@object
	.size		_ZN39_INTERNAL_3aa4d68c_4_k_cu_168544d9_29064cuda3std3__45__cpo3endE,(_ZN39_INTERNAL_3aa4d68c_4_k_cu_168544d9_29064cuda3std3__419piecewise_constructE - _ZN39_INTERNAL_3aa4d68c_4_k_cu_168544d9_29064cuda3std3__45__cpo3endE)
_ZN39_INTERNAL_3aa4d68c_4_k_cu_168544d9_29064cuda3std3__45__cpo3endE:
	.zero		1
	.type		_ZN39_INTERNAL_3aa4d68c_4_k_cu_168544d9_29064cuda3std3__419piecewise_constructE,@object
	.size		_ZN39_INTERNAL_3aa4d68c_4_k_cu_168544d9_29064cuda3std3__419piecewise_constructE,(_ZN39_INTERNAL_3aa4d68c_4_k_cu_168544d9_29064cuda3std3__45__cpo4cendE - _ZN39_INTERNAL_3aa4d68c_4_k_cu_168544d9_29064cuda3std3__419piecewise_constructE)
_ZN39_INTERNAL_3aa4d68c_4_k_cu_168544d9_29064cuda3std3__419piecewise_constructE:
	.zero		1
	.type		_ZN39_INTERNAL_3aa4d68c_4_k_cu_168544d9_29064cuda3std3__45__cpo4cendE,@object
	.size		_ZN39_INTERNAL_3aa4d68c_4_k_cu_168544d9_29064cuda3std3__45__cpo4cendE,(_ZN39_INTERNAL_3aa4d68c_4_k_cu_168544d9_29064cuda3std6ranges3__45__cpo4swapE - _ZN39_INTERNAL_3aa4d68c_4_k_cu_168544d9_29064cuda3std3__45__cpo4cendE)
_ZN39_INTERNAL_3aa4d68c_4_k_cu_168544d9_29064cuda3std3__45__cpo4cendE:
	.zero		1
	.type		_ZN39_INTERNAL_3aa4d68c_4_k_cu_168544d9_29064cuda3std6ranges3__45__cpo4swapE,@object
	.size		_ZN39_INTERNAL_3aa4d68c_4_k_cu_168544d9_29064cuda3std6ranges3__45__cpo4swapE,(.L_9 - _ZN39_INTERNAL_3aa4d68c_4_k_cu_168544d9_29064cuda3std6ranges3__45__cpo4swapE)
_ZN39_INTERNAL_3aa4d68c_4_k_cu_168544d9_29064cuda3std6ranges3__45__cpo4swapE:
	.zero		1
.L_9:


//--------------------- .nv.constant0._ZN7cutlass13device_kernelINS_4fmha6kernel28FmhaKernelTmaWarpSpecializedINS1_10collective30FmhaMainloopTmaWarpSpecializedINS_12float_e4m3_tEffN4cute5tupleIJNS7_1CILi128EEENS9_ILi64EEENS9_ILi256EEEEEENS8_IJiNS9_ILi1EEENS8_IJiiEEEEEESG_NS8_IJSE_iSF_EEENS4_14ResidualFusionEJEEENS4_15FmhaFwdEpilogueIS6_fNS8_IJSB_SC_SB_EEEEENS2_23IndividualTileSchedulerEJEEEEEvNT_6ParamsE --------------------------
	.section	.nv.constant0._ZN7cutlass13device_kernelINS_4fmha6kernel28FmhaKernelTmaWarpSpecializedINS1_10collective30FmhaMainloopTmaWarpSpecializedINS_12float_e4m3_tEffN4cute5tupleIJNS7_1CILi128EEENS9_ILi64EEENS9_ILi256EEEEEENS8_IJiNS9_ILi1EEENS8_IJiiEEEEEESG_NS8_IJSE_iSF_EEENS4_14ResidualFusionEJEEENS4_15FmhaFwdEpilogueIS6_fNS8_IJSB_SC_SB_EEEEENS2_23IndividualTileSchedulerEJEEEEEvNT_6ParamsE,"a",@progbits
	.sectionflags	@""
	.align	4
.nv.constant0._ZN7cutlass13device_kernelINS_4fmha6kernel28FmhaKernelTmaWarpSpecializedINS1_10collective30FmhaMainloopTmaWarpSpecializedINS_12float_e4m3_tEffN4cute5tupleIJNS7_1CILi128EEENS9_ILi64EEENS9_ILi256EEEEEENS8_IJiNS9_ILi1EEENS8_IJiiEEEEEESG_NS8_IJSE_iSF_EEENS4_14ResidualFusionEJEEENS4_15FmhaFwdEpilogueIS6_fNS8_IJSB_SC_SB_EEEEENS2_23IndividualTileSchedulerEJEEEEEvNT_6ParamsE:
	.zero		2688


//--------------------- SYMBOLS --------------------------

	.type		.nv.reservedSmem.offset0,@object
	.size		.nv.reservedSmem.offset0,0x4
	.type		__assertfail,@function
